def attn_fwd(
    Q,
    K,
    V,
    Out,
    Lse,
    sm_scale,
    stride_qz,
    stride_qh,
    stride_qm,
    stride_qk,
    stride_kz,
    stride_kh,
    stride_kn,
    stride_kk,
    stride_vz,
    stride_vh,
    stride_vn,
    stride_vk,
    stride_oz,
    stride_oh,
    stride_om,
    stride_ok,
    seqlen_q,
    seqlen_k,
    BLOCK_M: tl.constexpr,
    BLOCK_N: tl.constexpr,
    HEAD_DIM: tl.constexpr,
    CAUSAL: tl.constexpr,
):
    start_m = tl.program_id(0)
    off_hz = tl.program_id(1)
    q_off = off_hz * stride_qh
    k_off = off_hz * stride_kh
    v_off = off_hz * stride_vh
    offs_m = start_m * BLOCK_M + tl.arange(0, BLOCK_M)
    offs_d = tl.arange(0, HEAD_DIM)
    offs_n = tl.arange(0, BLOCK_N)
    q_ptrs = Q + q_off + offs_m[:, None] * stride_qm + offs_d[None, :] * stride_qk
    k_ptrs = K + k_off + offs_d[:, None] * stride_kk + offs_n[None, :] * stride_kn
    v_ptrs = V + v_off + offs_n[:, None] * stride_vn + offs_d[None, :] * stride_vk
    m_i = tl.full([BLOCK_M], float("-inf"), dtype=tl.float32)
    l_i = tl.zeros([BLOCK_M], dtype=tl.float32) + 1.0
    acc = tl.zeros([BLOCK_M, HEAD_DIM], dtype=tl.float32)
    q = tl.load(q_ptrs)
    acc, l_i, m_i = _attn_fwd_inner(
        acc,
        l_i,
        m_i,
        q,
        k_ptrs,
        v_ptrs,
        sm_scale,
        stride_kn,
        stride_vn,
        start_m,
        seqlen_k,
        BLOCK_M,
        BLOCK_N,
        HEAD_DIM,
        CAUSAL,
    )
    acc = acc / l_i[:, None]
    lse = m_i + tl.math.log2(l_i) / 1.4426950408889634
    o_ptrs = (
        Out
        + off_hz * stride_oh
        + offs_m[:, None] * stride_om
        + offs_d[None, :] * stride_ok
    )
    tl.store(o_ptrs, acc.to(Out.dtype.element_ty))
    tl.store(Lse + off_hz * seqlen_q + offs_m, lse)

# config = {"BLOCK_M": 64, "BLOCK_N": 16, "HEAD_DIM": 32, "arch": "sm_100", "causal": true, "dtype": "bf16", "num_stages": 4, "num_warps": 4}
# arch = sm_100


// ===== COMPILED SASS (sm_100a) =====

	.target	sm_100a

	.elftype	@"ET_EXEC"


//--------------------- .note.nv.tkinfo           --------------------------
	.section	.note.nv.tkinfo,"",@"SHT_NOTE"
	.sectionflags	@"SHF_NOTE_NV_TKINFO"
	.tkinfo
        /*0018*/ 	.word	0x00000081
        /*0030*/ 	.string	""
        /*0030*/ 	.string	"ptxas-blackwell"
        /*0030*/ 	.string	"Cuda compilation tools, release 12.9, V12.9.86"
        /*0030*/ 	.string	"Build cuda_12.9.r12.9/compiler.36037853_0"
        /*0030*/ 	.string	"-v  -suppress-debug-info  -lineinfo  -arch sm_100a "



//--------------------- .note.nv.cuver            --------------------------
	.section	.note.nv.cuver,"",@"SHT_NOTE"
	.sectionflags	@"SHF_NOTE_NV_CUVER"
        /*0018*/ 	.short	0x0001
        /*001a*/ 	.short	0x0064
        /*001c*/ 	.short	0x0001
        /*001e*/ 	.short	0x0000
        /*0020*/ 	.short	0x0001
        /*0022*/ 	.short	0x0000


//--------------------- .nv.info                  --------------------------
	.section	.nv.info,"",@"SHT_CUDA_INFO"
	.align	4


	//----- nvinfo : EIATTR_REGCOUNT
	.align		4
        /*0000*/ 	.byte	0x04, 0x2f
        /*0002*/ 	.short	(.L_5 - .L_4)
	.align		4
.L_4:
        /*0004*/ 	.word	index@(attn_fwd)
        /*0008*/ 	.word	0x00000030


	//----- nvinfo : EIATTR_FRAME_SIZE
	.align		4
.L_5:
        /*000c*/ 	.byte	0x04, 0x11
        /*000e*/ 	.short	(.L_7 - .L_6)
	.align		4
.L_6:
        /*0010*/ 	.word	index@($__internal_2_$__cuda_sm10x_tcgen05_guardrail_trap_unallocated_columns_being_dealloced)
        /*0014*/ 	.word	0x00000000


	//----- nvinfo : EIATTR_FRAME_SIZE
	.align		4
.L_7:
        /*0018*/ 	.byte	0x04, 0x11
        /*001a*/ 	.short	(.L_9 - .L_8)
	.align		4
.L_8:
        /*001c*/ 	.word	index@($__internal_1_$__cuda_sm10x_tcgen05_guardrail_trap_phase_invalid_during_alloc)
        /*0020*/ 	.word	0x00000000


	//----- nvinfo : EIATTR_FRAME_SIZE
	.align		4
.L_9:
        /*0024*/ 	.byte	0x04, 0x11
        /*0026*/ 	.short	(.L_11 - .L_10)
	.align		4
.L_10:
        /*0028*/ 	.word	index@($__internal_0_$__cuda_sm10x_tcgen05_guardrail_trap_col_being_dealloced_not_returned_by_alloc)
        /*002c*/ 	.word	0x00000000


	//----- nvinfo : EIATTR_FRAME_SIZE
	.align		4
.L_11:
        /*0030*/ 	.byte	0x04, 0x11
        /*0032*/ 	.short	(.L_13 - .L_12)
	.align		4
.L_12:
        /*0034*/ 	.word	index@(attn_fwd)
        /*0038*/ 	.word	0x00000000


	//----- nvinfo : EIATTR_MIN_STACK_SIZE
	.align		4
.L_13:
        /*003c*/ 	.byte	0x04, 0x12
        /*003e*/ 	.short	(.L_15 - .L_14)
	.align		4
.L_14:
        /*0040*/ 	.word	index@(attn_fwd)
        /*0044*/ 	.word	0x00000000
.L_15:


//--------------------- .nv.info.attn_fwd         --------------------------
	.section	.nv.info.attn_fwd,"",@"SHT_CUDA_INFO"
	.sectionflags	@""
	.align	4


	//----- nvinfo : EIATTR_CUDA_API_VERSION
	.align		4
        /*0000*/ 	.byte	0x04, 0x37
        /*0002*/ 	.short	(.L_17 - .L_16)
.L_16:
        /*0004*/ 	.word	0x00000081


	//----- nvinfo : EIATTR_KPARAM_INFO
	.align		4
.L_17:
        /*0008*/ 	.byte	0x04, 0x17
        /*000a*/ 	.short	(.L_19 - .L_18)
.L_18:
        /*000c*/ 	.word	0x00000000
        /*0010*/ 	.short	0x0019
        /*0012*/ 	.short	0x0080
        /*0014*/ 	.byte	0x00, 0xf4, 0x21, 0x00


	//----- nvinfo : EIATTR_KPARAM_INFO
	.align		4
.L_19:
        /*0018*/ 	.byte	0x04, 0x17
        /*001a*/ 	.short	(.L_21 - .L_20)
.L_20:
        /*001c*/ 	.word	0x00000000
        /*0020*/ 	.short	0x0018
        /*0022*/ 	.short	0x0078
        /*0024*/ 	.byte	0x00, 0xf4, 0x21, 0x00


	//----- nvinfo : EIATTR_KPARAM_INFO
	.align		4
.L_21:
        /*0028*/ 	.byte	0x04, 0x17
        /*002a*/ 	.short	(.L_23 - .L_22)
.L_22:
        /*002c*/ 	.word	0x00000000
        /*0030*/ 	.short	0x0017
        /*0032*/ 	.short	0x0070
        /*0034*/ 	.byte	0x00, 0xf0, 0x11, 0x00


	//----- nvinfo : EIATTR_KPARAM_INFO
	.align		4
.L_23:
        /*0038*/ 	.byte	0x04, 0x17
        /*003a*/ 	.short	(.L_25 - .L_24)
.L_24:
        /*003c*/ 	.word	0x00000000
        /*0040*/ 	.short	0x0016
        /*0042*/ 	.short	0x006c
        /*0044*/ 	.byte	0x00, 0xf0, 0x11, 0x00


	//----- nvinfo : EIATTR_KPARAM_INFO
	.align		4
.L_25:
        /*0048*/ 	.byte	0x04, 0x17
        /*004a*/ 	.short	(.L_27 - .L_26)
.L_26:
        /*004c*/ 	.word	0x00000000
        /*0050*/ 	.short	0x0015
        /*0052*/ 	.short	0x0068
        /*0054*/ 	.byte	0x00, 0xf0, 0x11, 0x00


	//----- nvinfo : EIATTR_KPARAM_INFO
	.align		4
.L_27:
        /*0058*/ 	.byte	0x04, 0x17
        /*005a*/ 	.short	(.L_29 - .L_28)
.L_28:
        /*005c*/ 	.word	0x00000000
        /*0060*/ 	.short	0x0014
        /*0062*/ 	.short	0x0064
        /*0064*/ 	.byte	0x00, 0xf0, 0x11, 0x00


	//----- nvinfo : EIATTR_KPARAM_INFO
	.align		4
.L_29:
        /*0068*/ 	.byte	0x04, 0x17
        /*006a*/ 	.short	(.L_31 - .L_30)
.L_30:
        /*006c*/ 	.word	0x00000000
        /*0070*/ 	.short	0x0013
        /*0072*/ 	.short	0x0060
        /*0074*/ 	.byte	0x00, 0xf0, 0x11, 0x00


	//----- nvinfo : EIATTR_KPARAM_INFO
	.align		4
.L_31:
        /*0078*/ 	.byte	0x04, 0x17
        /*007a*/ 	.short	(.L_33 - .L_32)
.L_32:
        /*007c*/ 	.word	0x00000000
        /*0080*/ 	.short	0x0012
        /*0082*/ 	.short	0x005c
        /*0084*/ 	.byte	0x00, 0xf0, 0x11, 0x00


	//----- nvinfo : EIATTR_KPARAM_INFO
	.align		4
.L_33:
        /*0088*/ 	.byte	0x04, 0x17
        /*008a*/ 	.short	(.L_35 - .L_34)
.L_34:
        /*008c*/ 	.word	0x00000000
        /*0090*/ 	.short	0x0011
        /*0092*/ 	.short	0x0058
        /*0094*/ 	.byte	0x00, 0xf0, 0x11, 0x00


	//----- nvinfo : EIATTR_KPARAM_INFO
	.align		4
.L_35:
        /*0098*/ 	.byte	0x04, 0x17
        /*009a*/ 	.short	(.L_37 - .L_36)
.L_36:
        /*009c*/ 	.word	0x00000000
        /*00a0*/ 	.short	0x0010
        /*00a2*/ 	.short	0x0054
        /*00a4*/ 	.byte	0x00, 0xf0, 0x11, 0x00


	//----- nvinfo : EIATTR_KPARAM_INFO
	.align		4
.L_37:
        /*00a8*/ 	.byte	0x04, 0x17
        /*00aa*/ 	.short	(.L_39 - .L_38)
.L_38:
        /*00ac*/ 	.word	0x00000000
        /*00b0*/ 	.short	0x000f
        /*00b2*/ 	.short	0x0050
        /*00b4*/ 	.byte	0x00, 0xf0, 0x11, 0x00


	//----- nvinfo : EIATTR_KPARAM_INFO
	.align		4
.L_39:
        /*00b8*/ 	.byte	0x04, 0x17
        /*00ba*/ 	.short	(.L_41 - .L_40)
.L_40:
        /*00bc*/ 	.word	0x00000000
        /*00c0*/ 	.short	0x000e
        /*00c2*/ 	.short	0x004c
        /*00c4*/ 	.byte	0x00, 0xf0, 0x11, 0x00


	//----- nvinfo : EIATTR_KPARAM_INFO
	.align		4
.L_41:
        /*00c8*/ 	.byte	0x04, 0x17
        /*00ca*/ 	.short	(.L_43 - .L_42)
.L_42:
        /*00cc*/ 	.word	0x00000000
        /*00d0*/ 	.short	0x000d
        /*00d2*/ 	.short	0x0048
        /*00d4*/ 	.byte	0x00, 0xf0, 0x11, 0x00


	//----- nvinfo : EIATTR_KPARAM_INFO
	.align		4
.L_43:
        /*00d8*/ 	.byte	0x04, 0x17
        /*00da*/ 	.short	(.L_45 - .L_44)
.L_44:
        /*00dc*/ 	.word	0x00000000
        /*00e0*/ 	.short	0x000c
        /*00e2*/ 	.short	0x0044
        /*00e4*/ 	.byte	0x00, 0xf0, 0x11, 0x00


	//----- nvinfo : EIATTR_KPARAM_INFO
	.align		4
.L_45:
        /*00e8*/ 	.byte	0x04, 0x17
        /*00ea*/ 	.short	(.L_47 - .L_46)
.L_46:
        /*00ec*/ 	.word	0x00000000
        /*00f0*/ 	.short	0x000b
        /*00f2*/ 	.short	0x0040
        /*00f4*/ 	.byte	0x00, 0xf0, 0x11, 0x00


	//----- nvinfo : EIATTR_KPARAM_INFO
	.align		4
.L_47:
        /*00f8*/ 	.byte	0x04, 0x17
        /*00fa*/ 	.short	(.L_49 - .L_48)
.L_48:
        /*00fc*/ 	.word	0x00000000
        /*0100*/ 	.short	0x000a
        /*0102*/ 	.short	0x003c
        /*0104*/ 	.byte	0x00, 0xf0, 0x11, 0x00


	//----- nvinfo : EIATTR_KPARAM_INFO
	.align		4
.L_49:
        /*0108*/ 	.byte	0x04, 0x17
        /*010a*/ 	.short	(.L_51 - .L_50)
.L_50:
        /*010c*/ 	.word	0x00000000
        /*0110*/ 	.short	0x0009
        /*0112*/ 	.short	0x0038
        /*0114*/ 	.byte	0x00, 0xf0, 0x11, 0x00


	//----- nvinfo : EIATTR_KPARAM_INFO
	.align		4
.L_51:
        /*0118*/ 	.byte	0x04, 0x17
        /*011a*/ 	.short	(.L_53 - .L_52)
.L_52:
        /*011c*/ 	.word	0x00000000
        /*0120*/ 	.short	0x0008
        /*0122*/ 	.short	0x0034
        /*0124*/ 	.byte	0x00, 0xf0, 0x11, 0x00


	//----- nvinfo : EIATTR_KPARAM_INFO
	.align		4
.L_53:
        /*0128*/ 	.byte	0x04, 0x17
        /*012a*/ 	.short	(.L_55 - .L_54)
.L_54:
        /*012c*/ 	.word	0x00000000
        /*0130*/ 	.short	0x0007
        /*0132*/ 	.short	0x0030
        /*0134*/ 	.byte	0x00, 0xf0, 0x11, 0x00


	//----- nvinfo : EIATTR_KPARAM_INFO
	.align		4
.L_55:
        /*0138*/ 	.byte	0x04, 0x17
        /*013a*/ 	.short	(.L_57 - .L_56)
.L_56:
        /*013c*/ 	.word	0x00000000
        /*0140*/ 	.short	0x0006
        /*0142*/ 	.short	0x002c
        /*0144*/ 	.byte	0x00, 0xf0, 0x11, 0x00


	//----- nvinfo : EIATTR_KPARAM_INFO
	.align		4
.L_57:
        /*0148*/ 	.byte	0x04, 0x17
        /*014a*/ 	.short	(.L_59 - .L_58)
.L_58:
        /*014c*/ 	.word	0x00000000
        /*0150*/ 	.short	0x0005
        /*0152*/ 	.short	0x0028
        /*0154*/ 	.byte	0x00, 0xf0, 0x11, 0x00


	//----- nvinfo : EIATTR_KPARAM_INFO
	.align		4
.L_59:
        /*0158*/ 	.byte	0x04, 0x17
        /*015a*/ 	.short	(.L_61 - .L_60)
.L_60:
        /*015c*/ 	.word	0x00000000
        /*0160*/ 	.short	0x0004
        /*0162*/ 	.short	0x0020
        /*0164*/ 	.byte	0x00, 0xf4, 0x21, 0x00


	//----- nvinfo : EIATTR_KPARAM_INFO
	.align		4
.L_61:
        /*0168*/ 	.byte	0x04, 0x17
        /*016a*/ 	.short	(.L_63 - .L_62)
.L_62:
        /*016c*/ 	.word	0x00000000
        /*0170*/ 	.short	0x0003
        /*0172*/ 	.short	0x0018
        /*0174*/ 	.byte	0x00, 0xf4, 0x21, 0x00


	//----- nvinfo : EIATTR_KPARAM_INFO
	.align		4
.L_63:
        /*0178*/ 	.byte	0x04, 0x17
        /*017a*/ 	.short	(.L_65 - .L_64)
.L_64:
        /*017c*/ 	.word	0x00000000
        /*0180*/ 	.short	0x0002
        /*0182*/ 	.short	0x0010
        /*0184*/ 	.byte	0x00, 0xf4, 0x21, 0x00


	//----- nvinfo : EIATTR_KPARAM_INFO
	.align		4
.L_65:
        /*0188*/ 	.byte	0x04, 0x17
        /*018a*/ 	.short	(.L_67 - .L_66)
.L_66:
        /*018c*/ 	.word	0x00000000
        /*0190*/ 	.short	0x0001
        /*0192*/ 	.short	0x0008
        /*0194*/ 	.byte	0x00, 0xf4, 0x21, 0x00


	//----- nvinfo : EIATTR_KPARAM_INFO
	.align		4
.L_67:
        /*0198*/ 	.byte	0x04, 0x17
        /*019a*/ 	.short	(.L_69 - .L_68)
.L_68:
        /*019c*/ 	.word	0x00000000
        /*01a0*/ 	.short	0x0000
        /*01a2*/ 	.short	0x0000
        /*01a4*/ 	.byte	0x00, 0xf4, 0x21, 0x00


	//----- nvinfo : EIATTR_AT_ENTRY_FRAGMENTS
	.align		4
.L_69:
        /*01a8*/ 	.byte	0x04, 0x4f
        /*01aa*/ 	.short	(.L_71 - .L_70)


	//   ....[0]....
.L_70:
        /*01ac*/ 	.word	0x00000004


	//----- nvinfo : EIATTR_RESERVED_SMEM_USED
	.align		4
.L_71:
        /*01b0*/ 	.byte	0x01, 0x41
	.zero		2


	//----- nvinfo : EIATTR_SPARSE_MMA_MASK
	.align		4
        /*01b4*/ 	.byte	0x03, 0x50
        /*01b6*/ 	.short	0x0000


	//----- nvinfo : EIATTR_TCGEN05_1CTA_USED
	.align		4
        /*01b8*/ 	.byte	0x01, 0x51
	.zero		2


	//----- nvinfo : EIATTR_MAXREG_COUNT
	.align		4
        /*01bc*/ 	.byte	0x03, 0x1b
        /*01be*/ 	.short	0x00ff


	//----- nvinfo : EIATTR_NUM_BARRIERS
	.align		4
        /*01c0*/ 	.byte	0x02, 0x4c
        /*01c2*/ 	.byte	0x01
	.zero		1


	//----- nvinfo : EIATTR_INT_WARP_WIDE_INSTR_OFFSETS
	.align		4
        /*01c4*/ 	.byte	0x04, 0x31
        /*01c6*/ 	.short	(.L_73 - .L_72)


	//   ....[0]....
.L_72:
        /*01c8*/ 	.word	0x00000b60


	//   ....[1]....
        /*01cc*/ 	.word	0x00000b70


	//   ....[2]....
        /*01d0*/ 	.word	0x00000ec0


	//   ....[3]....
        /*01d4*/ 	.word	0x00000fd0


	//   ....[4]....
        /*01d8*/ 	.word	0x00001fa0


	//   ....[5]....
        /*01dc*/ 	.word	0x00003c30


	//   ....[6]....
        /*01e0*/ 	.word	0x00003c80


	//----- nvinfo : EIATTR_COOP_GROUP_MASK_REGIDS
	.align		4
.L_73:
        /*01e4*/ 	.byte	0x04, 0x29
        /*01e6*/ 	.short	(.L_75 - .L_74)


	//   ....[0]....
.L_74:
        /*01e8*/ 	.word	0xffffffff


	//   ....[1]....
        /*01ec*/ 	.word	0xffffffff


	//   ....[2]....
        /*01f0*/ 	.word	0xffffffff


	//   ....[3]....
        /*01f4*/ 	.word	0xffffffff


	//   ....[4]....
        /*01f8*/ 	.word	0xffffffff


	//   ....[5]....
        /*01fc*/ 	.word	0xffffffff


	//   ....[6]....
        /*0200*/ 	.word	0xffffffff


	//   ....[7]....
        /*0204*/ 	.word	0xffffffff


	//----- nvinfo : EIATTR_COOP_GROUP_INSTR_OFFSETS
	.align		4
.L_75:
        /*0208*/ 	.byte	0x04, 0x28
        /*020a*/ 	.short	(.L_77 - .L_76)


	//   ....[0]....
.L_76:
        /*020c*/ 	.word	0x00000060


	//   ....[1]....
        /*0210*/ 	.word	0x00000320


	//   ....[2]....
        /*0214*/ 	.word	0x00001690


	//   ....[3]....
        /*0218*/ 	.word	0x000018f0


	//   ....[4]....
        /*021c*/ 	.word	0x00002500


	//   ....[5]....
        /*0220*/ 	.word	0x00002730


	//   ....[6]....
        /*0224*/ 	.word	0x00003ac0


	//   ....[7]....
        /*0228*/ 	.word	0x00003d30


	//----- nvinfo : EIATTR_VRC_CTA_INIT_COUNT
	.align		4
.L_77:
        /*022c*/ 	.byte	0x02, 0x4a
        /*022e*/ 	.byte	0x80
	.zero		1


	//----- nvinfo : EIATTR_MBARRIER_INSTR_OFFSETS
	.align		4
        /*0230*/ 	.byte	0x04, 0x39
        /*0232*/ 	.short	(.L_79 - .L_78)


	//   ....[0]....
.L_78:
        /*0234*/ 	.word	0x00000e30
        /*0238*/ 	.word	0x000000ff
        /*023c*/ 	.word	0x00001c00
        /*0240*/ 	.short	0x0100
        /*0242*/ 	.byte	0x0c
	.zero		1


	//   ....[1]....
        /*0244*/ 	.word	0x00000fc0
        /*0248*/ 	.word	0x000000ff
        /*024c*/ 	.word	0x00001c08
        /*0250*/ 	.short	0x0100
        /*0252*/ 	.byte	0x0c
	.zero		1


	//   ....[2]....
        /*0254*/ 	.word	0x00001170
        /*0258*/ 	.word	0x000000ff
        /*025c*/ 	.word	0x00001400
        /*0260*/ 	.short	0x0100
        /*0262*/ 	.byte	0x0c
	.zero		1


	//   ....[3]....
        /*0264*/ 	.word	0x00001350
        /*0268*/ 	.word	0x000000ff
        /*026c*/ 	.word	0x00001400
        /*0270*/ 	.short	0x010a
        /*0272*/ 	.byte	0x0c
	.zero		1


	//   ....[4]....
        /*0274*/ 	.word	0x000013b0
        /*0278*/ 	.word	0x000000ff
        /*027c*/ 	.word	0x00001400
        /*0280*/ 	.short	0x0108
        /*0282*/ 	.byte	0x0c
	.zero		1


	//   ....[5]....
        /*0284*/ 	.word	0x00002020
        /*0288*/ 	.word	0x000000ff
        /*028c*/ 	.word	0x00001c10
        /*0290*/ 	.short	0x0100
        /*0292*/ 	.byte	0x0c
	.zero		1


	//   ....[6]....
        /*0294*/ 	.word	0x00002140
        /*0298*/ 	.word	0x000000ff
        /*029c*/ 	.word	0x00001c10
        /*02a0*/ 	.short	0x010a
        /*02a2*/ 	.byte	0x0c
	.zero		1


	//   ....[7]....
        /*02a4*/ 	.word	0x00002360
        /*02a8*/ 	.word	0x000000ff
        /*02ac*/ 	.word	0x00001c10
        /*02b0*/ 	.short	0x0108
        /*02b2*/ 	.byte	0x0c
	.zero		1


	//   ....[8]....
        /*02b4*/ 	.word	0x000025f0
        /*02b8*/ 	.word	0x000000ff
        /*02bc*/ 	.word	0x00000000
        /*02c0*/ 	.short	0x010a
        /*02c2*/ 	.byte	0x21
	.zero		1


	//   ....[9]....
        /*02c4*/ 	.word	0x00002c80
        /*02c8*/ 	.word	0x000000ff
        /*02cc*/ 	.word	0x00000000
        /*02d0*/ 	.short	0x010a
        /*02d2*/ 	.byte	0x21
	.zero		1


	//   ....[10]....
        /*02d4*/ 	.word	0x00002dd0
        /*02d8*/ 	.word	0x000000ff
        /*02dc*/ 	.word	0x00001c00
        /*02e0*/ 	.short	0x0108
        /*02e2*/ 	.byte	0x0c
	.zero		1


	//   ....[11]....
        /*02e4*/ 	.word	0x00002ef0
        /*02e8*/ 	.word	0x000000ff
        /*02ec*/ 	.word	0x00001c08
        /*02f0*/ 	.short	0x0108
        /*02f2*/ 	.byte	0x0c
	.zero		1


	//   ....[12]....
        /*02f4*/ 	.word	0x00003d50
        /*02f8*/ 	.word	0x000000ff
        /*02fc*/ 	.word	0x00001400
        /*0300*/ 	.short	0x010a
        /*0302*/ 	.byte	0x0c
	.zero		1


	//   ....[13]....
        /*0304*/ 	.word	0x00003d80
        /*0308*/ 	.word	0x000000ff
        /*030c*/ 	.word	0x00001c10
        /*0310*/ 	.short	0x010a
        /*0312*/ 	.byte	0x0c
	.zero		1


	//   ....[14]....
        /*0314*/ 	.word	0x00003db0
        /*0318*/ 	.word	0x000000ff
        /*031c*/ 	.word	0x00000000
        /*0320*/ 	.short	0x010a
        /*0322*/ 	.byte	0x21
	.zero		1


	//   ....[15]....
        /*0324*/ 	.word	0x00003de0
        /*0328*/ 	.word	0x000000ff
        /*032c*/ 	.word	0x00000000
        /*0330*/ 	.short	0x010a
        /*0332*/ 	.byte	0x21
	.zero		1


	//----- nvinfo : EIATTR_NUM_MBARRIERS
	.align		4
.L_79:
        /*0334*/ 	.byte	0x03, 0x38
        /*0336*/ 	.short	0xffff


	//----- nvinfo : EIATTR_EXIT_INSTR_OFFSETS
	.align		4
        /*0338*/ 	.byte	0x04, 0x1c
        /*033a*/ 	.short	(.L_81 - .L_80)


	//   ....[0]....
.L_80:
        /*033c*/ 	.word	0x00003d40


	//----- nvinfo : EIATTR_REQNTID
	.align		4
.L_81:
        /*0340*/ 	.byte	0x04, 0x10
        /*0342*/ 	.short	(.L_83 - .L_82)
.L_82:
        /*0344*/ 	.word	0x00000080
        /*0348*/ 	.word	0x00000001
        /*034c*/ 	.word	0x00000001


	//----- nvinfo : EIATTR_CRS_STACK_SIZE
	.align		4
.L_83:
        /*0350*/ 	.byte	0x04, 0x1e
        /*0352*/ 	.short	(.L_85 - .L_84)
.L_84:
        /*0354*/ 	.word	0x00000000


	//----- nvinfo : EIATTR_CBANK_PARAM_SIZE
	.align		4
.L_85:
        /*0358*/ 	.byte	0x03, 0x19
        /*035a*/ 	.short	0x0088


	//----- nvinfo : EIATTR_PARAM_CBANK
	.align		4
        /*035c*/ 	.byte	0x04, 0x0a
        /*035e*/ 	.short	(.L_87 - .L_86)
	.align		4
.L_86:
        /*0360*/ 	.word	index@(.nv.constant0.attn_fwd)
        /*0364*/ 	.short	0x0380
        /*0366*/ 	.short	0x0088


	//----- nvinfo : EIATTR_SW_WAR
	.align		4
.L_87:
        /*0368*/ 	.byte	0x04, 0x36
        /*036a*/ 	.short	(.L_89 - .L_88)
.L_88:
        /*036c*/ 	.word	0x00000008
.L_89:


//--------------------- .nv.compat                --------------------------
	.section	.nv.compat,"",@"SHT_CUDA_COMPAT_INFO"
	.align	4
        /*0000*/ 	.byte	0x02, 0x02, 0x02, 0x00, 0x02, 0x05, 0x05, 0x00, 0x02, 0x03, 0x00, 0x00, 0x02, 0x06, 0x01, 0x00


//--------------------- .nv.callgraph             --------------------------
	.section	.nv.callgraph,"",@"SHT_CUDA_CALLGRAPH"
	.align	4
	.sectionentsize	8
	.align		4
        /*0000*/ 	.word	0x00000000
	.align		4
        /*0004*/ 	.word	0xffffffff
	.align		4
        /*0008*/ 	.word	0x00000000
	.align		4
        /*000c*/ 	.word	0xfffffffe
	.align		4
        /*0010*/ 	.word	0x00000000
	.align		4
        /*0014*/ 	.word	0xfffffffd
	.align		4
        /*0018*/ 	.word	0x00000000
	.align		4
        /*001c*/ 	.word	0xfffffffc


//--------------------- .nv.constant4             --------------------------
	.section	.nv.constant4,"a",@progbits
	.align	8
	.align		8
.nv.constant4:
        /*0000*/ 	.dword	_$_str


//--------------------- .text.attn_fwd            --------------------------
	.section	.text.attn_fwd,"ax",@progbits
	.align	128
        .global         attn_fwd
        .type           attn_fwd,@function
        .size           attn_fwd,(.L_x_31 - attn_fwd)
        .other          attn_fwd,@"STO_CUDA_ENTRY STV_DEFAULT"
attn_fwd:
.text.attn_fwd:
[----:B------:R-:W0:Y:S01]  /*0000*/  LDC R1, c[0x0][0x37c] ;  /* 0x0000df00ff017b82 */ /* 0x000e220000000800 */
[----:B------:R-:W1:Y:S02]  /*0010*/  S2R R0, SR_TID.X ;  /* 0x0000000000007919 */ /* 0x000e640000002100 */
[----:B-1----:R-:W-:-:S13]  /*0020*/  ISETP.GE.U32.AND P0, PT, R0, 0x20, PT ;  /* 0x000000200000780c */ /* 0x002fda0003f06070 */
[----:B------:R-:W-:Y:S02]  /*0030*/  VOTEU.ANY UP1, P0 ;  /* 0x0000000000ff7886 */ /* 0x000fe40000020100 */
[----:B0-----:R-:W-:Y:S05]  /*0040*/  BRA.U UP1, `(.L_x_0) ;  /* 0x0000000101b87547 */ /* 0x001fea000b800000 */
[----:B------:R-:W0:Y:S01]  /*0050*/  S2UR UR6, SR_CgaCtaId ;  /* 0x00000000000679c3 */ /* 0x000e220000008800 */
[----:B------:R-:W-:Y:S01]  /*0060*/  NOP ;  /* 0x0000000000007918 */ /* 0x000fe20000000000 */
[----:B------:R-:W-:Y:S02]  /*0070*/  UMOV UR4, 0x40 ;  /* 0x0000004000047882 */ /* 0x000fe40000000000 */
[----:B0-----:R-:W-:-:S09]  /*0080*/  ULEA UR4, UR6, UR4, 0x18 ;  /* 0x0000000406047291 */ /* 0x001fd2000f8ec0ff */
[----:B------:R-:W0:Y:S01]  /*0090*/  LDS.U8 R2, [UR4] ;  /* 0x00000004ff027984 */ /* 0x000e220008000000 */
[----:B------:R-:W-:Y:S02]  /*00a0*/  UMOV UR4, 0x400 ;  /* 0x0000040000047882 */ /* 0x000fe40000000000 */
[----:B------:R-:W-:Y:S01]  /*00b0*/  ULEA UR4, UR6, UR4, 0x18 ;  /* 0x0000000406047291 */ /* 0x000fe2000f8ec0ff */
[----:B0-----:R-:W-:-:S13]  /*00c0*/  ISETP.NE.AND P0, PT, R2, RZ, PT ;  /* 0x000000ff0200720c */ /* 0x001fda0003f05270 */
[----:B------:R-:W-:Y:S05]  /*00d0*/  @P0 BRA `(.L_x_1) ;  /* 0x00000000007c0947 */ /* 0x000fea0003800000 */
[----:B------:R-:W-:-:S13]  /*00e0*/  ELECT P0, URZ, PT ;  /* 0x0000000000ff782f */ /* 0x000fda0003800000 */
[----:B------:R-:W-:Y:S05]  /*00f0*/  @!P0 BRA `(.L_x_2) ;  /* 0x0000000000848947 */ /* 0x000fea0003800000 */
[----:B------:R-:W-:Y:S01]  /*0100*/  UMOV UR5, 0x2 ;  /* 0x0000000200057882 */ /* 0x000fe20000000000 */
[----:B------:R-:W-:Y:S02]  /*0110*/  IMAD.MOV.U32 R5, RZ, RZ, 0x1 ;  /* 0x00000001ff057424 */ /* 0x000fe400078e00ff */
[----:B------:R-:W-:Y:S02]  /*0120*/  IMAD.MOV.U32 R3, RZ, RZ, 0x3 ;  /* 0x00000003ff037424 */ /* 0x000fe400078e00ff */
[----:B------:R-:W-:Y:S04]  /*0130*/  DEPBAR.LE SB0, 0x36 ;  /* 0x00008d800000791a */ /* 0x000fe80000000000 */
[----:B------:R-:W0:Y:S02]  /*0140*/  UTCATOMSWS.FIND_AND_SET.ALIGN UP0, UR5, UR5 ;  /* 0x00000005000575e3 */ /* 0x000e240008000800 */
[----:B0-----:R-:W-:-:S04]  /*0150*/  PLOP3.LUT P0, PT, PT, PT, UP0, 0x80, 0x8 ;  /* 0x000000000008781c */ /* 0x001fc80003f0f008 */
[----:B------:R-:W-:-:S04]  /*0160*/  SEL R2, RZ, 0xffffffff, !P0 ;  /* 0xffffffffff027807 */ /* 0x000fc80004000000 */
[----:B------:R-:W-:Y:S01]  /*0170*/  ISETP.NE.AND P0, PT, R2, RZ, PT ;  /* 0x000000ff0200720c */ /* 0x000fe20003f05270 */
[----:B------:R-:W-:-:S12]  /*0180*/  IMAD.U32 R2, RZ, RZ, UR5 ;  /* 0x00000005ff027e24 */ /* 0x000fd8000f8e00ff */
[----:B------:R-:W-:Y:S05]  /*0190*/  @P0 BRA `(.L_x_3) ;  /* 0x0000000000240947 */ /* 0x000fea0003800000 */
.L_x_4:
[----:B------:R-:W-:Y:S05]  /*01a0*/  NANOSLEEP 0x64 ;  /* 0x000000640000795d */ /* 0x000fea0003800000 */
[----:B------:R-:W-:-:S05]  /*01b0*/  UMOV UR5, 0x2 ;  /* 0x0000000200057882 */ /* 0x000fca0000000000 */
[----:B------:R-:W-:Y:S04]  /*01c0*/  DEPBAR.LE SB0, 0x36 ;  /* 0x00008d800000791a */ /* 0x000fe80000000000 */
[----:B------:R-:W0:Y:S02]  /*01d0*/  UTCATOMSWS.FIND_AND_SET.ALIGN UP0, UR5, UR5 ;  /* 0x00000005000575e3 */ /* 0x000e240008000800 */
[----:B0-----:R-:W-:-:S04]  /*01e0*/  PLOP3.LUT P0, PT, PT, PT, UP0, 0x80, 0x8 ;  /* 0x000000000008781c */ /* 0x001fc80003f0f008 */
[----:B------:R-:W-:-:S04]  /*01f0*/  SEL R2, RZ, 0xffffffff, !P0 ;  /* 0xffffffffff027807 */ /* 0x000fc80004000000 */
[----:B------:R-:W-:Y:S01]  /*0200*/  ISETP.NE.AND P0, PT, R2, RZ, PT ;  /* 0x000000ff0200720c */ /* 0x000fe20003f05270 */
[----:B------:R-:W-:-:S12]  /*0210*/  IMAD.U32 R2, RZ, RZ, UR5 ;  /* 0x00000005ff027e24 */ /* 0x000fd8000f8e00ff */
[----:B------:R-:W-:Y:S05]  /*0220*/  @!P0 BRA `(.L_x_4) ;  /* 0xfffffffc00dc8947 */ /* 0x000fea000383ffff */
.L_x_3:
[C---:B------:R-:W-:Y:S01]  /*0230*/  VIADD R4, R2.reuse, 0x10 ;  /* 0x0000001002047836 */ /* 0x040fe20000000000 */
[----:B------:R-:W-:Y:S01]  /*0240*/  UMOV UR5, 0x50 ;  /* 0x0000005000057882 */ /* 0x000fe20000000000 */
[----:B------:R-:W-:Y:S01]  /*0250*/  SHF.L.U32 R3, R3, R2, RZ ;  /* 0x0000000203037219 */ /* 0x000fe200000006ff */
[----:B------:R-:W-:Y:S01]  /*0260*/  ULEA UR5, UR6, UR5, 0x18 ;  /* 0x0000000506057291 */ /* 0x000fe2000f8ec0ff */
[----:B------:R-:W-:Y:S01]  /*0270*/  IMAD.SHL.U32 R2, R2, 0x20, RZ ;  /* 0x0000002002027824 */ /* 0x000fe200078e00ff */
[----:B------:R-:W-:-:S04]  /*0280*/  SHF.L.U32 R4, R5, R4, RZ ;  /* 0x0000000405047219 */ /* 0x000fc800000006ff */
[----:B------:R-:W-:-:S05]  /*0290*/  LOP3.LUT R3, R4, R3, RZ, 0xfc, !PT ;  /* 0x0000000304037212 */ /* 0x000fca00078efcff */
[----:B------:R0:W-:Y:S04]  /*02a0*/  ATOMS.OR RZ, [UR5], R3 ;  /* 0x00000003ffff798c */ /* 0x0001e8000b000005 */
[----:B------:R0:W-:Y:S01]  /*02b0*/  STS [UR4], R2 ;  /* 0x00000002ff007988 */ /* 0x0001e20008000804 */
[----:B------:R-:W-:Y:S05]  /*02c0*/  BRA `(.L_x_2) ;  /* 0x0000000000107947 */ /* 0x000fea0003800000 */
.L_x_1:
[----:B------:R-:W-:Y:S01]  /*02d0*/  IMAD.MOV.U32 R3, RZ, RZ, -0x1 ;  /* 0xffffffffff037424 */ /* 0x000fe200078e00ff */
[----:B------:R-:W-:-:S04]  /*02e0*/  MOV R2, 0x310 ;  /* 0x0000031000027802 */ /* 0x000fc80000000f00 */
[----:B------:R0:W-:Y:S03]  /*02f0*/  STS [UR4], R3 ;  /* 0x00000003ff007988 */ /* 0x0001e60008000804 */
[----:B0-----:R-:W-:Y:S05]  /*0300*/  CALL.REL.NOINC `($__internal_1_$__cuda_sm10x_tcgen05_guardrail_trap_phase_invalid_during_alloc) ;  /* 0x0000003800cc7944 */ /* 0x001fea0003c00000 */
.L_x_2:
[----:B------:R-:W-:Y:S05]  /*0310*/  WARPSYNC.ALL ;  /* 0x0000000000007948 */ /* 0x000fea0003800000 */
[----:B------:R-:W-:Y:S01]  /*0320*/  NOP ;  /* 0x0000000000007918 */ /* 0x000fe20000000000 */
.L_x_0:
[----:B------:R-:W1:Y:S01]  /*0330*/  S2UR UR10, SR_CTAID.X ;  /* 0x00000000000a79c3 */ /* 0x000e620000002500 */
[----:B------:R-:W2:Y:S01]  /*0340*/  LDCU.64 UR4, c[0x0][0x3b0] ;  /* 0x00007600ff0477ac */ /* 0x000ea20008000a00 */
[----:B------:R-:W-:Y:S01]  /*0350*/  SHF.R.U32.HI R4, RZ, 0x6, R0 ;  /* 0x00000006ff047819 */ /* 0x000fe20000011600 */
[----:B------:R-:W-:-:S03]  /*0360*/  UMOV UR12, 0x400 ;  /* 0x00000400000c7882 */ /* 0x000fc60000000000 */
[----:B------:R-:W-:Y:S01]  /*0370*/  SGXT.U32 R4, R4, 0x1 ;  /* 0x000000010404781a */ /* 0x000fe20000000000 */
[----:B------:R-:W3:Y:S01]  /*0380*/  LDCU.64 UR24, c[0x0][0x358] ;  /* 0x00006b00ff1877ac */ /* 0x000ee20008000a00 */
[----:B------:R-:W4:Y:S08]  /*0390*/  LDC R7, c[0x0][0x3b8] ;  /* 0x0000ee00ff077b82 */ /* 0x000f300000000800 */
[----:B------:R-:W2:Y:S01]  /*03a0*/  S2UR UR11, SR_CTAID.Y ;  /* 0x00000000000b79c3 */ /* 0x000ea20000002600 */
[----:B-1----:R-:W-:-:S07]  /*03b0*/  USHF.L.U32 UR10, UR10, 0x6, URZ ;  /* 0x000000060a0a7899 */ /* 0x002fce00080006ff */
[----:B------:R-:W1:Y:S01]  /*03c0*/  LDC.64 R10, c[0x0][0x380] ;  /* 0x0000e000ff0a7b82 */ /* 0x000e620000000a00 */
[----:B0-----:R-:W-:Y:S02]  /*03d0*/  IMAD.U32 R3, RZ, RZ, UR10 ;  /* 0x0000000aff037e24 */ /* 0x001fe4000f8e00ff */
[----:B----4-:R-:W-:-:S05]  /*03e0*/  IMAD R6, R4, R7, RZ ;  /* 0x0000000704067224 */ /* 0x010fca00078e02ff */
[----:B------:R-:W0:Y:S01]  /*03f0*/  S2UR UR6, SR_CgaCtaId ;  /* 0x00000000000679c3 */ /* 0x000e220000008800 */
[----:B------:R-:W-:Y:S01]  /*0400*/  LOP3.LUT R2, R3, 0x3f, R0, 0xf8, !PT ;  /* 0x0000003f03027812 */ /* 0x000fe200078ef800 */
[----:B------:R-:W-:Y:S01]  /*0410*/  IMAD R18, R7, 0x2, R6 ;  /* 0x0000000207127824 */ /* 0x000fe200078e0206 */
[----:B--2---:R-:W-:-:S03]  /*0420*/  UIMAD UR4, UR11, UR4, URZ ;  /* 0x000000040b0472a4 */ /* 0x004fc6000f8e02ff */
[----:B------:R-:W-:Y:S02]  /*0430*/  IMAD R3, R2, UR5, RZ ;  /* 0x0000000502037c24 */ /* 0x000fe4000f8e02ff */
[----:B------:R-:W-:Y:S01]  /*0440*/  IMAD R20, R7, 0x2, R18 ;  /* 0x0000000207147824 */ /* 0x000fe200078e0212 */
[----:B------:R-:W-:Y:S01]  /*0450*/  USHF.L.U32 UR7, UR4, 0x1, URZ ;  /* 0x0000000104077899 */ /* 0x000fe200080006ff */
[C---:B------:R-:W-:Y:S01]  /*0460*/  IMAD.HI R4, R3.reuse, 0x2, RZ ;  /* 0x0000000203047827 */ /* 0x040fe200078e02ff */
[----:B------:R-:W-:Y:S01]  /*0470*/  SHF.L.U32 R5, R3, 0x1, RZ ;  /* 0x0000000103057819 */ /* 0x000fe200000006ff */
[----:B------:R-:W-:Y:S02]  /*0480*/  UIMAD.WIDE UR4, UR4, 0x2, URZ ;  /* 0x00000002040478a5 */ /* 0x000fe4000f8e02ff */
[----:B------:R-:W-:Y:S01]  /*0490*/  IMAD R22, R7, 0x2, R20 ;  /* 0x0000000207167824 */ /* 0x000fe200078e0214 */
[----:B------:R-:W-:Y:S01]  /*04a0*/  BAR.SYNC.DEFER_BLOCKING 0x0 ;  /* 0x0000000000007b1d */ /* 0x000fe20000010000 */
[----:B-1----:R-:W-:-:S02]  /*04b0*/  IADD3 R10, P0, P1, R5, UR7, R10 ;  /* 0x00000007050a7c10 */ /* 0x002fc4000f91e00a */
[----:B------:R-:W-:Y:S02]  /*04c0*/  IMAD R24, R7, 0x2, R22 ;  /* 0x0000000207187824 */ /* 0x000fe400078e0216 */
[----:B------:R-:W-:Y:S01]  /*04d0*/  IADD3.X R3, PT, PT, R4, UR5, R11, P0, P1 ;  /* 0x0000000504037c10 */ /* 0x000fe200087e240b */
[----:B0-----:R-:W-:Y:S01]  /*04e0*/  ULEA UR12, UR6, UR12, 0x18 ;  /* 0x0000000c060c7291 */ /* 0x001fe2000f8ec0ff */
[-C--:B------:R-:W-:Y:S01]  /*04f0*/  LEA R4, P0, R6, R10.reuse, 0x1 ;  /* 0x0000000a06047211 */ /* 0x080fe200078008ff */
[----:B------:R-:W0:Y:S01]  /*0500*/  LDCU UR5, c[0x0][0x3c8] ;  /* 0x00007900ff0577ac */ /* 0x000e220008000800 */
[-C--:B------:R-:W-:Y:S02]  /*0510*/  LEA R12, P1, R24, R10.reuse, 0x1 ;  /* 0x0000000a180c7211 */ /* 0x080fe400078208ff */
[----:B------:R-:W-:Y:S02]  /*0520*/  LEA.HI.X.SX32 R5, R6, R3, 0x1, P0 ;  /* 0x0000000306057211 */ /* 0x000fe400000f0eff */
[----:B------:R-:W-:-:S02]  /*0530*/  LEA R14, P0, R18, R10, 0x1 ;  /* 0x0000000a120e7211 */ /* 0x000fc400078008ff */
[-C--:B------:R-:W-:Y:S01]  /*0540*/  LEA.HI.X.SX32 R13, R24, R3.reuse, 0x1, P1 ;  /* 0x00000003180d7211 */ /* 0x080fe200008f0eff */
[C---:B------:R-:W-:Y:S01]  /*0550*/  IMAD R24, R7.reuse, 0x2, R24 ;  /* 0x0000000207187824 */ /* 0x040fe200078e0218 */
[-C--:B------:R-:W-:Y:S02]  /*0560*/  LEA.HI.X.SX32 R15, R18, R3.reuse, 0x1, P0 ;  /* 0x00000003120f7211 */ /* 0x080fe400000f0eff */
[-C--:B------:R-:W-:Y:S02]  /*0570*/  LEA R16, P1, R20, R10.reuse, 0x1 ;  /* 0x0000000a14107211 */ /* 0x080fe400078208ff */
[-C--:B------:R-:W-:Y:S01]  /*0580*/  LEA R18, P0, R22, R10.reuse, 0x1 ;  /* 0x0000000a16127211 */ /* 0x080fe200078008ff */
[----:B------:R-:W1:Y:S01]  /*0590*/  LDS R28, [UR12] ;  /* 0x0000000cff1c7984 */ /* 0x000e620008000800 */
[----:B------:R-:W-:Y:S01]  /*05a0*/  BAR.SYNC.DEFER_BLOCKING 0x0 ;  /* 0x0000000000007b1d */ /* 0x000fe20000010000 */
[-C--:B------:R-:W-:Y:S02]  /*05b0*/  LEA.HI.X.SX32 R17, R20, R3.reuse, 0x1, P1 ;  /* 0x0000000314117211 */ /* 0x080fe400008f0eff */
[----:B------:R-:W-:Y:S01]  /*05c0*/  LEA.HI.X.SX32 R19, R22, R3, 0x1, P0 ;  /* 0x0000000316137211 */ /* 0x000fe200000f0eff */
[----:B------:R-:W-:Y:S01]  /*05d0*/  IMAD R6, R7, 0x2, R24 ;  /* 0x0000000207067824 */ /* 0x000fe200078e0218 */
[----:B------:R-:W-:-:S04]  /*05e0*/  LEA R20, P0, R24, R10, 0x1 ;  /* 0x0000000a18147211 */ /* 0x000fc800078008ff */
[----:B------:R-:W-:Y:S01]  /*05f0*/  LEA.HI.X.SX32 R21, R24, R3, 0x1, P0 ;  /* 0x0000000318157211 */ /* 0x000fe200000f0eff */
[----:B------:R-:W-:Y:S01]  /*0600*/  IMAD R24, R7, 0x2, R6 ;  /* 0x0000000207187824 */ /* 0x000fe200078e0206 */
[----:B------:R-:W-:-:S04]  /*0610*/  LEA R22, P0, R6, R10, 0x1 ;  /* 0x0000000a06167211 */ /* 0x000fc800078008ff */
[C---:B------:R-:W-:Y:S02]  /*0620*/  LEA R26, R7.reuse, R24, 0x1 ;  /* 0x00000018071a7211 */ /* 0x040fe400078e08ff */
[----:B------:R-:W-:Y:S02]  /*0630*/  LEA.HI.X.SX32 R23, R6, R3, 0x1, P0 ;  /* 0x0000000306177211 */ /* 0x000fe400000f0eff */
[----:B------:R-:W-:Y:S01]  /*0640*/  LEA R30, P0, R26, R10, 0x1 ;  /* 0x0000000a1a1e7211 */ /* 0x000fe200078008ff */
[----:B------:R-:W-:-:S03]  /*0650*/  IMAD R6, R7, 0x2, R26 ;  /* 0x0000000207067824 */ /* 0x000fc600078e021a */
[----:B------:R-:W-:Y:S01]  /*0660*/  LEA.HI.X.SX32 R31, R26, R3, 0x1, P0 ;  /* 0x000000031a1f7211 */ /* 0x000fe200000f0eff */
[----:B---3--:R-:W5:Y:S01]  /*0670*/  LDG.E.U16 R12, desc[UR24][R12.64] ;  /* 0x000000180c0c7981 */ /* 0x008f62000c1e1500 */
[----:B------:R-:W-:-:S03]  /*0680*/  IMAD R32, R7, 0x2, R6 ;  /* 0x0000000207207824 */ /* 0x000fc600078e0206 */
[----:B------:R2:W5:Y:S04]  /*0690*/  LDG.E.U16 R8, desc[UR24][R4.64] ;  /* 0x0000001804087981 */ /* 0x000568000c1e1500 */
[----:B------:R-:W5:Y:S04]  /*06a0*/  LDG.E.U16 R9, desc[UR24][R14.64] ;  /* 0x000000180e097981 */ /* 0x000f68000c1e1500 */
[----:B------:R3:W5:Y:S01]  /*06b0*/  LDG.E.U16 R13, desc[UR24][R18.64] ;  /* 0x00000018120d7981 */ /* 0x000762000c1e1500 */
[----:B--2---:R-:W-:-:S03]  /*06c0*/  LEA R4, P1, R24, R10, 0x1 ;  /* 0x0000000a18047211 */ /* 0x004fc600078208ff */
[----:B------:R-:W5:Y:S04]  /*06d0*/  LDG.E.U16 R11, desc[UR24][R16.64] ;  /* 0x00000018100b7981 */ /* 0x000f68000c1e1500 */
[----:B------:R2:W5:Y:S01]  /*06e0*/  LDG.E.U16 R15, desc[UR24][R20.64] ;  /* 0x00000018140f7981 */ /* 0x000562000c1e1500 */
[----:B---3--:R-:W-:-:S03]  /*06f0*/  LEA R18, P0, R6, R10, 0x1 ;  /* 0x0000000a06127211 */ /* 0x008fc600078008ff */
[----:B------:R-:W5:Y:S01]  /*0700*/  LDG.E.U16 R14, desc[UR24][R22.64] ;  /* 0x00000018160e7981 */ /* 0x000f62000c1e1500 */
[-C--:B------:R-:W-:Y:S01]  /*0710*/  LEA.HI.X.SX32 R19, R6, R3.reuse, 0x1, P0 ;  /* 0x0000000306137211 */ /* 0x080fe200000f0eff */
[C---:B------:R-:W-:Y:S01]  /*0720*/  IMAD R6, R7.reuse, 0x2, R32 ;  /* 0x0000000207067824 */ /* 0x040fe200078e0220 */
[-C--:B------:R-:W-:Y:S01]  /*0730*/  LEA.HI.X.SX32 R5, R24, R3.reuse, 0x1, P1 ;  /* 0x0000000318057211 */ /* 0x080fe200008f0eff */
[----:B------:R-:W5:Y:S01]  /*0740*/  LDG.E.U16 R26, desc[UR24][R30.64] ;  /* 0x000000181e1a7981 */ /* 0x000f62000c1e1500 */
[-C--:B--2---:R-:W-:Y:S01]  /*0750*/  LEA R20, P0, R32, R10.reuse, 0x1 ;  /* 0x0000000a20147211 */ /* 0x084fe200078008ff */
[C---:B------:R-:W-:Y:S01]  /*0760*/  IMAD R34, R7.reuse, 0x2, R6 ;  /* 0x0000000207227824 */ /* 0x040fe200078e0206 */
[----:B------:R-:W-:Y:S01]  /*0770*/  LEA R16, P1, R6, R10, 0x1 ;  /* 0x0000000a06107211 */ /* 0x000fe200078208ff */
[----:B------:R2:W5:Y:S01]  /*0780*/  LDG.E.U16 R24, desc[UR24][R4.64] ;  /* 0x0000001804187981 */ /* 0x000562000c1e1500 */
[-C--:B------:R-:W-:Y:S01]  /*0790*/  LEA.HI.X.SX32 R21, R32, R3.reuse, 0x1, P0 ;  /* 0x0000000320157211 */ /* 0x080fe200000f0eff */
[C---:B------:R-:W-:Y:S01]  /*07a0*/  IMAD R32, R7.reuse, 0x2, R34 ;  /* 0x0000000207207824 */ /* 0x040fe200078e0222 */
[----:B------:R-:W-:Y:S01]  /*07b0*/  LEA.HI.X.SX32 R17, R6, R3, 0x1, P1 ;  /* 0x0000000306117211 */ /* 0x000fe200008f0eff */
[----:B------:R3:W5:Y:S02]  /*07c0*/  LDG.E.U16 R25, desc[UR24][R18.64] ;  /* 0x0000001812197981 */ /* 0x000764000c1e1500 */
[----:B------:R-:W-:-:S02]  /*07d0*/  IMAD R36, R7, 0x2, R32 ;  /* 0x0000000207247824 */ /* 0x000fc400078e0220 */
[----:B------:R-:W5:Y:S01]  /*07e0*/  LDG.E.U16 R16, desc[UR24][R16.64] ;  /* 0x0000001810107981 */ /* 0x000f62000c1e1500 */
[CC--:B--2---:R-:W-:Y:S01]  /*07f0*/  LEA R4, P0, R34.reuse, R10.reuse, 0x1 ;  /* 0x0000000a22047211 */ /* 0x0c4fe200078008ff */
[----:B------:R-:W-:Y:S02]  /*0800*/  IMAD R29, R7, 0x2, R36 ;  /* 0x00000002071d7824 */ /* 0x000fe400078e0224 */
[----:B------:R2:W5:Y:S01]  /*0810*/  LDG.E.U16 R27, desc[UR24][R20.64] ;  /* 0x00000018141b7981 */ /* 0x000562000c1e1500 */
[-C--:B------:R-:W-:Y:S02]  /*0820*/  LEA.HI.X.SX32 R5, R34, R3.reuse, 0x1, P0 ;  /* 0x0000000322057211 */ /* 0x080fe400000f0eff */
[-C--:B------:R-:W-:Y:S02]  /*0830*/  LEA R6, P0, R32, R10.reuse, 0x1 ;  /* 0x0000000a20067211 */ /* 0x080fe400078008ff */
[----:B------:R-:W-:Y:S02]  /*0840*/  LEA R22, P1, R36, R10, 0x1 ;  /* 0x0000000a24167211 */ /* 0x000fe400078208ff */
[----:B------:R-:W-:-:S02]  /*0850*/  LEA.HI.X.SX32 R7, R32, R3, 0x1, P0 ;  /* 0x0000000320077211 */ /* 0x000fc400000f0eff */
[C---:B---3--:R-:W-:Y:S02]  /*0860*/  LEA R18, P0, R29.reuse, R10, 0x1 ;  /* 0x0000000a1d127211 */ /* 0x048fe400078008ff */
[-C--:B------:R-:W-:Y:S01]  /*0870*/  LEA.HI.X.SX32 R23, R36, R3.reuse, 0x1, P1 ;  /* 0x0000000324177211 */ /* 0x080fe200008f0eff */
[----:B------:R3:W5:Y:S01]  /*0880*/  LDG.E.U16 R10, desc[UR24][R4.64] ;  /* 0x00000018040a7981 */ /* 0x000762000c1e1500 */
[----:B------:R-:W-:-:S03]  /*0890*/  LEA.HI.X.SX32 R19, R29, R3, 0x1, P0 ;  /* 0x000000031d137211 */ /* 0x000fc600000f0eff */
[----:B------:R4:W5:Y:S04]  /*08a0*/  LDG.E.U16 R7, desc[UR24][R6.64] ;  /* 0x0000001806077981 */ /* 0x000968000c1e1500 */
[----:B------:R4:W5:Y:S04]  /*08b0*/  LDG.E.U16 R22, desc[UR24][R22.64] ;  /* 0x0000001816167981 */ /* 0x000968000c1e1500 */
[----:B------:R4:W5:Y:S01]  /*08c0*/  LDG.E.U16 R18, desc[UR24][R18.64] ;  /* 0x0000001812127981 */ /* 0x000962000c1e1500 */
[----:B------:R-:W-:Y:S02]  /*08d0*/  SHF.R.U32.HI R3, RZ, 0x5, R0 ;  /* 0x00000005ff037819 */ /* 0x000fe40000011600 */
[----:B-1----:R-:W-:-:S02]  /*08e0*/  R2UR UR26, R28 ;  /* 0x000000001c1a72ca */ /* 0x002fc400000e0000 */
[----:B------:R-:W-:Y:S02]  /*08f0*/  R2UR UR22, R3 ;  /* 0x00000000031672ca */ /* 0x000fe400000e0000 */
[----:B------:R-:W-:Y:S02]  /*0900*/  SHF.R.S32.HI R3, RZ, 0x6, R0 ;  /* 0x00000006ff037819 */ /* 0x000fe40000011400 */
[----:B--2---:R-:W-:Y:S02]  /*0910*/  LOP3.LUT R21, R0, 0x3f, RZ, 0xc0, !PT ;  /* 0x0000003f00157812 */ /* 0x004fe400078ec0ff */
[----:B---3--:R-:W-:Y:S02]  /*0920*/  SGXT R4, R3, 0x1 ;  /* 0x000000010304781a */ /* 0x008fe40000000200 */
[----:B------:R-:W-:-:S04]  /*0930*/  SHF.L.U32 R21, R21, 0x1, RZ ;  /* 0x0000000115157819 */ /* 0x000fc800000006ff */
[----:B------:R-:W-:Y:S01]  /*0940*/  LOP3.LUT R21, R21, 0x90, R4, 0x78, !PT ;  /* 0x0000009015157812 */ /* 0x000fe200078e7804 */
[----:B0---4-:R-:W-:Y:S06]  /*0950*/  BRA.U UP1, `(.L_x_5) ;  /* 0x0000000101187547 */ /* 0x011fec000b800000 */
[----:B------:R-:W-:Y:S01]  /*0960*/  ELECT P0, URZ, PT ;  /* 0x0000000000ff782f */ /* 0x000fe20003800000 */
[----:B------:R-:W-:Y:S01]  /*0970*/  IMAD.MOV.U32 R3, RZ, RZ, 0x1 ;  /* 0x00000001ff037424 */ /* 0x000fe200078e00ff */
[----:B------:R-:W-:Y:S01]  /*0980*/  UMOV UR4, 0x40 ;  /* 0x0000004000047882 */ /* 0x000fe20000000000 */
[----:B------:R-:W-:Y:S01]  /*0990*/  UVIRTCOUNT.DEALLOC.SMPOOL 0x80 ;  /* 0x000000800000784c */ /* 0x000fe20000000000 */
[----:B------:R-:W-:-:S09]  /*09a0*/  ULEA UR4, UR6, UR4, 0x18 ;  /* 0x0000000406047291 */ /* 0x000fd2000f8ec0ff */
[----:B------:R0:W-:Y:S03]  /*09b0*/  @P0 STS.U8 [UR4], R3 ;  /* 0x00000003ff000988 */ /* 0x0001e60008000004 */
.L_x_5:
[----:B------:R-:W1:Y:S01]  /*09c0*/  LDCU.64 UR14, c[0x0][0x3c0] ;  /* 0x00007800ff0e77ac */ /* 0x000e620008000a00 */
[C---:B0-----:R-:W-:Y:S01]  /*09d0*/  LOP3.LUT R3, R0.reuse, 0x1f, RZ, 0xc0, !PT ;  /* 0x0000001f00037812 */ /* 0x041fe200078ec0ff */
[----:B------:R-:W0:Y:S01]  /*09e0*/  LDC.64 R4, c[0x0][0x388] ;  /* 0x0000e200ff047b82 */ /* 0x000e220000000a00 */
[C---:B------:R-:W-:Y:S01]  /*09f0*/  LOP3.LUT R20, R21.reuse, 0x20, RZ, 0x3c, !PT ;  /* 0x0000002015147812 */ /* 0x040fe200078e3cff */
[----:B-----5:R2:W-:Y:S01]  /*0a00*/  STS.U16 [R21+UR12], R8 ;  /* 0x0000000815007988 */ /* 0x0205e2000800040c */
[----:B------:R-:W-:Y:S01]  /*0a10*/  LOP3.LUT R6, R21, 0x40, RZ, 0x3c, !PT ;  /* 0x0000004015067812 */ /* 0x000fe200078e3cff */
[----:B------:R-:W-:Y:S01]  /*0a20*/  IMAD R3, R3, UR5, RZ ;  /* 0x0000000503037c24 */ /* 0x000fe2000f8e02ff */
[----:B------:R-:W-:Y:S01]  /*0a30*/  LOP3.LUT R17, R21, 0x60, RZ, 0x3c, !PT ;  /* 0x0000006015117812 */ /* 0x000fe200078e3cff */
[----:B------:R3:W-:Y:S01]  /*0a40*/  STS.U16 [R21+UR12+0x400], R12 ;  /* 0x0004000c15007988 */ /* 0x0007e2000800040c */
[----:B------:R-:W-:Y:S01]  /*0a50*/  LOP3.LUT P6, RZ, R0, 0x7f, RZ, 0xc0, !PT ;  /* 0x0000007f00ff7812 */ /* 0x000fe200078cc0ff */
[----:B------:R-:W-:-:S02]  /*0a60*/  UIADD3 UR31, UPT, UPT, UR10, 0x40, URZ ;  /* 0x000000400a1f7890 */ /* 0x000fc4000fffe0ff */
[----:B------:R-:W-:Y:S01]  /*0a70*/  STS.U16 [R21+UR12+0x800], R26 ;  /* 0x0008001a15007988 */ /* 0x000fe2000800040c */
[----:B------:R-:W4:Y:S01]  /*0a80*/  LDCU.64 UR16, c[0x0][0x3d0] ;  /* 0x00007a00ff1077ac */ /* 0x000f220008000a00 */
[----:B--2---:R-:W-:Y:S02]  /*0a90*/  SHF.R.U32.HI R8, RZ, 0x5, R0 ;  /* 0x00000005ff087819 */ /* 0x004fe40000011600 */
[----:B------:R2:W-:Y:S01]  /*0aa0*/  STS.U16 [R21+UR12+0xc00], R10 ;  /* 0x000c000a15007988 */ /* 0x0005e2000800040c */
[----:B-1----:R-:W-:Y:S01]  /*0ab0*/  UIMAD UR14, UR11, UR14, URZ ;  /* 0x0000000e0b0e72a4 */ /* 0x002fe2000f8e02ff */
[----:B------:R-:W-:Y:S02]  /*0ac0*/  SGXT.U32 R8, R8, 0x2 ;  /* 0x000000020808781a */ /* 0x000fe40000000000 */
[----:B------:R1:W-:Y:S01]  /*0ad0*/  STS.U16 [R20+UR12+0x100], R9 ;  /* 0x0001000914007988 */ /* 0x0003e2000800040c */
[----:B---3--:R-:W-:Y:S01]  /*0ae0*/  PRMT R12, RZ, 0x7610, R12 ;  /* 0x00007610ff0c7816 */ /* 0x008fe2000000000c */
[----:B------:R-:W-:-:S02]  /*0af0*/  UIMAD.WIDE UR4, UR14, 0x2, URZ ;  /* 0x000000020e0478a5 */ /* 0x000fc4000f8e02ff */
[----:B------:R-:W-:Y:S01]  /*0b00*/  USHF.L.U32 UR4, UR22, 0x15, URZ ;  /* 0x0000001516047899 */ /* 0x000fe200080006ff */
[----:B------:R-:W-:Y:S01]  /*0b10*/  STS.U16 [R20+UR12+0x500], R15 ;  /* 0x0005000f14007988 */ /* 0x000fe2000800040c */
[----:B------:R-:W-:Y:S01]  /*0b20*/  USHF.L.U32 UR6, UR14, 0x1, URZ ;  /* 0x000000010e067899 */ /* 0x000fe200080006ff */
[----:B------:R-:W-:Y:S01]  /*0b30*/  IMAD R8, R8, UR15, RZ ;  /* 0x0000000f08087c24 */ /* 0x000fe2000f8e02ff */
[----:B------:R-:W-:Y:S01]  /*0b40*/  ULOP3.LUT UR4, UR4, 0x600000, URZ, 0xc0, !UPT ;  /* 0x0060000004047892 */ /* 0x000fe2000f8ec0ff */
[----:B------:R-:W-:Y:S01]  /*0b50*/  STS.U16 [R20+UR12+0x900], R25 ;  /* 0x0009001914007988 */ /* 0x000fe2000800040c */
[----:B------:R-:W-:Y:S01]  /*0b60*/  VOTEU.ALL UP2, P6 ;  /* 0x0000000000ff7886 */ /* 0x000fe20003040000 */
[----:B------:R-:W-:Y:S01]  /*0b70*/  VOTEU.ALL UP0, P6 ;  /* 0x0000000000ff7886 */ /* 0x000fe20003000000 */
[----:B------:R-:W-:Y:S01]  /*0b80*/  UIADD3 UR13, UPT, UPT, UR26, UR4, URZ ;  /* 0x000000041a0d7290 */ /* 0x000fe2000fffe0ff */
[----:B------:R3:W-:Y:S01]  /*0b90*/  STS.U16 [R20+UR12+0xd00], R7 ;  /* 0x000d000714007988 */ /* 0x0007e2000800040c */
[----:B--2---:R-:W-:-:S02]  /*0ba0*/  PRMT R10, RZ, 0x7610, R10 ;  /* 0x00007610ff0a7816 */ /* 0x004fc4000000000a */
[----:B-1----:R-:W-:Y:S01]  /*0bb0*/  PRMT R9, RZ, 0x7610, R9 ;  /* 0x00007610ff097816 */ /* 0x002fe20000000009 */
[----:B------:R1:W-:Y:S04]  /*0bc0*/  STS.U16 [R6+UR12+0x200], R11 ;  /* 0x0002000b06007988 */ /* 0x0003e8000800040c */
[----:B------:R2:W-:Y:S01]  /*0bd0*/  STS.U16 [R6+UR12+0x600], R14 ;  /* 0x0006000e06007988 */ /* 0x0005e2000800040c */
[----:B---3--:R-:W-:-:S03]  /*0be0*/  IMAD.SHL.U32 R7, R3, 0x2, RZ ;  /* 0x0000000203077824 */ /* 0x008fc600078e00ff */
[----:B------:R-:W-:Y:S01]  /*0bf0*/  STS.U16 [R6+UR12+0xa00], R27 ;  /* 0x000a001b06007988 */ /* 0x000fe2000800040c */
[----:B-1----:R-:W-:-:S03]  /*0c00*/  PRMT R11, RZ, 0x7610, R11 ;  /* 0x00007610ff0b7816 */ /* 0x002fc6000000000b */
[----:B------:R1:W-:Y:S01]  /*0c10*/  STS.U16 [R6+UR12+0xe00], R22 ;  /* 0x000e001606007988 */ /* 0x0003e2000800040c */
[----:B0-----:R-:W-:Y:S01]  /*0c20*/  IADD3 R7, P0, P1, R7, UR6, R4 ;  /* 0x0000000607077c10 */ /* 0x001fe2000f91e004 */
[----:B------:R-:W-:Y:S01]  /*0c30*/  UMOV UR6, 0x1 ;  /* 0x0000000100067882 */ /* 0x000fe20000000000 */
[----:B------:R-:W-:Y:S01]  /*0c40*/  IMAD.U32 R4, RZ, RZ, UR15 ;  /* 0x0000000fff047e24 */ /* 0x000fe2000f8e00ff */
[----:B------:R0:W-:Y:S01]  /*0c50*/  STS.U16 [R17+UR12+0x300], R13 ;  /* 0x0003000d11007988 */ /* 0x0001e2000800040c */
[----:B--2---:R-:W2:Y:S03]  /*0c60*/  LDC R14, c[0x0][0x3d8] ;  /* 0x0000f600ff0e7b82 */ /* 0x004ea60000000800 */
[----:B------:R0:W-:Y:S01]  /*0c70*/  STS.U16 [R17+UR12+0x700], R24 ;  /* 0x0007001811007988 */ /* 0x0001e2000800040c */
[----:B-1----:R-:W-:-:S03]  /*0c80*/  IMAD.HI R6, R3, 0x2, RZ ;  /* 0x0000000203067827 */ /* 0x002fc600078e02ff */
[----:B------:R0:W-:Y:S01]  /*0c90*/  STS.U16 [R17+UR12+0xb00], R16 ;  /* 0x000b001011007988 */ /* 0x0001e2000800040c */
[----:B------:R-:W-:Y:S01]  /*0ca0*/  IMAD.U32 R3, RZ, RZ, UR15 ;  /* 0x0000000fff037e24 */ /* 0x000fe2000f8e00ff */
[----:B------:R-:W-:Y:S02]  /*0cb0*/  IADD3.X R6, PT, PT, R6, UR5, R5, P0, P1 ;  /* 0x0000000506067c10 */ /* 0x000fe400087e2405 */
[----:B------:R0:W-:Y:S01]  /*0cc0*/  STS.U16 [R17+UR12+0xf00], R18 ;  /* 0x000f001211007988 */ /* 0x0001e2000800040c */
[----:B------:R-:W-:-:S04]  /*0cd0*/  @!UP2 UIADD3 UR4, UPT, UPT, -UR6, 0x100000, URZ ;  /* 0x001000000604a890 */ /* 0x000fc8000fffe1ff */
[----:B------:R-:W-:Y:S02]  /*0ce0*/  @!UP2 USHF.L.U32 UR5, UR4, 0xb, URZ ;  /* 0x0000000b0405a899 */ /* 0x000fe400080006ff */
[----:B------:R-:W-:Y:S01]  /*0cf0*/  @!UP2 USHF.L.U32 UR4, UR4, 0x1, URZ ;  /* 0x000000010404a899 */ /* 0x000fe200080006ff */
[----:B------:R-:W-:Y:S01]  /*0d00*/  IMAD R3, R3, 0x4, R8 ;  /* 0x0000000403037824 */ /* 0x000fe200078e0208 */
[-C--:B------:R-:W-:Y:S01]  /*0d10*/  LEA R42, P0, R8, R7.reuse, 0x1 ;  /* 0x00000007082a7211 */ /* 0x080fe200078008ff */
[----:B------:R-:W-:Y:S01]  /*0d20*/  STTM.16dp32bit_t0_t15.x16 tmem[UR13], RZ ;  /* 0x000000ff000079ed */ /* 0x000fe20008a0000d */
[----:B------:R-:W-:Y:S01]  /*0d30*/  STTM.16dp32bit_t16_t31.x16 tmem[UR13+0x10], RZ ;  /* 0x000010ff000079ed */ /* 0x000fe20008a2000d */
[----:B------:R-:W1:Y:S02]  /*0d40*/  FENCE.VIEW.ASYNC.T ;  /* 0x00000000000073c6 */ /* 0x000e640000000200 */
[----:B-1----:R-:W-:Y:S01]  /*0d50*/  BAR.SYNC.DEFER_BLOCKING 0x0 ;  /* 0x0000000000007b1d */ /* 0x002fe20000010000 */
[----:B------:R-:W-:Y:S01]  /*0d60*/  IMAD R4, R4, 0x4, R3 ;  /* 0x0000000404047824 */ /* 0x000fe200078e0203 */
[----:B------:R-:W-:Y:S01]  /*0d70*/  LEA.HI.X.SX32 R43, R8, R6, 0x1, P0 ;  /* 0x00000006082b7211 */ /* 0x000fe200000f0eff */
[----:B------:R-:W-:Y:S01]  /*0d80*/  IMAD.U32 R5, RZ, RZ, UR15 ;  /* 0x0000000fff057e24 */ /* 0x000fe2000f8e00ff */
[----:B------:R-:W-:-:S02]  /*0d90*/  LEA R38, P1, R3, R7, 0x1 ;  /* 0x0000000703267211 */ /* 0x000fc400078208ff */
[CC--:B------:R-:W-:Y:S02]  /*0da0*/  LEA R36, P0, R4.reuse, R7.reuse, 0x1 ;  /* 0x0000000704247211 */ /* 0x0c0fe400078008ff */
[----:B------:R-:W-:Y:S02]  /*0db0*/  LEA R5, R5, R4, 0x2 ;  /* 0x0000000405057211 */ /* 0x000fe400078e10ff */
[-C--:B------:R-:W-:Y:S02]  /*0dc0*/  LEA.HI.X.SX32 R37, R4, R6.reuse, 0x1, P0 ;  /* 0x0000000604257211 */ /* 0x080fe400000f0eff */
[----:B------:R-:W-:Y:S02]  /*0dd0*/  ISETP.LT.AND P0, PT, RZ, UR31, PT ;  /* 0x0000001fff007c0c */ /* 0x000fe4000bf01270 */
[----:B------:R-:W-:Y:S02]  /*0de0*/  LEA R34, P2, R5, R7, 0x1 ;  /* 0x0000000705227211 */ /* 0x000fe400078408ff */
[----:B------:R-:W-:-:S02]  /*0df0*/  LEA.HI.X.SX32 R39, R3, R6, 0x1, P1 ;  /* 0x0000000603277211 */ /* 0x000fc400008f0eff */
[----:B------:R-:W-:Y:S02]  /*0e00*/  LEA.HI.X.SX32 R35, R5, R6, 0x1, P2 ;  /* 0x0000000605237211 */ /* 0x000fe400010f0eff */
[----:B------:R-:W1:Y:S01]  /*0e10*/  LDC.64 R4, c[0x0][0x390] ;  /* 0x0000e400ff047b82 */ /* 0x000e620000000a00 */
[----:B------:R-:W3:Y:S02]  /*0e20*/  FENCE.VIEW.ASYNC.S ;  /* 0x00000000000073c6 */ /* 0x000ee40000000000 */
[----:B---3--:R3:W0:Y:S05]  /*0e30*/  @!UP0 SYNCS.EXCH.64 URZ, [UR12+0x1c00], UR4 ;  /* 0x001c00040cff85b2 */ /* 0x00862a0008000100 */
[----:B0-----:R-:W-:Y:S06]  /*0e40*/  BAR.SYNC.DEFER_BLOCKING 0x0 ;  /* 0x0000000000007b1d */ /* 0x001fec0000010000 */
[----:B------:R-:W2:Y:S04]  /*0e50*/  @P0 LDG.E.U16 R10, desc[UR24][R42.64] ;  /* 0x000000182a0a0981 */ /* 0x000ea8000c1e1500 */
[----:B------:R-:W2:Y:S04]  /*0e60*/  @P0 LDG.E.U16 R12, desc[UR24][R36.64] ;  /* 0x00000018240c0981 */ /* 0x000ea8000c1e1500 */
[----:B------:R-:W2:Y:S04]  /*0e70*/  @P0 LDG.E.U16 R9, desc[UR24][R38.64] ;  /* 0x0000001826090981 */ /* 0x000ea8000c1e1500 */
[----:B------:R-:W2:Y:S01]  /*0e80*/  @P0 LDG.E.U16 R11, desc[UR24][R34.64] ;  /* 0x00000018220b0981 */ /* 0x000ea2000c1e1500 */
[----:B------:R-:W-:Y:S01]  /*0e90*/  SHF.R.U32.HI R3, RZ, 0x4, R0 ;  /* 0x00000004ff037819 */ /* 0x000fe20000011600 */
[----:B----4-:R-:W-:Y:S01]  /*0ea0*/  UIMAD UR16, UR11, UR16, URZ ;  /* 0x000000100b1072a4 */ /* 0x010fe2000f8e02ff */
[----:B------:R-:W-:Y:S01]  /*0eb0*/  LOP3.LUT R6, R0, 0xf, RZ, 0xc0, !PT ;  /* 0x0000000f00067812 */ /* 0x000fe200078ec0ff */
[----:B------:R-:W-:Y:S01]  /*0ec0*/  VOTEU.ALL UP0, P6 ;  /* 0x0000000000ff7886 */ /* 0x000fe20003000000 */
[----:B------:R-:W-:Y:S01]  /*0ed0*/  SGXT.U32 R3, R3, 0x3 ;  /* 0x000000030303781a */ /* 0x000fe20000000000 */
[----:B------:R-:W-:-:S02]  /*0ee0*/  USHF.L.U32 UR7, UR16, 0x1, URZ ;  /* 0x0000000110077899 */ /* 0x000fc400080006ff */
[----:B------:R-:W-:-:S04]  /*0ef0*/  @!UP2 UIADD3 UR8, UPT, UPT, -UR6, 0x100000, URZ ;  /* 0x001000000608a890 */ /* 0x000fc8000fffe1ff */
[----:B------:R-:W-:Y:S02]  /*0f00*/  @!UP2 USHF.L.U32 UR9, UR8, 0xb, URZ ;  /* 0x0000000b0809a899 */ /* 0x000fe400080006ff */
[----:B------:R-:W-:Y:S01]  /*0f10*/  @!UP2 USHF.L.U32 UR8, UR8, 0x1, URZ ;  /* 0x000000010808a899 */ /* 0x000fe200080006ff */
[----:B------:R-:W-:Y:S01]  /*0f20*/  IMAD R6, R6, UR17, RZ ;  /* 0x0000001106067c24 */ /* 0x000fe2000f8e02ff */
[----:B---3--:R-:W-:Y:S01]  /*0f30*/  UIMAD.WIDE UR4, UR16, 0x2, URZ ;  /* 0x00000002100478a5 */ /* 0x008fe2000f8e02ff */
[----:B--2---:R-:W-:Y:S01]  /*0f40*/  IMAD R7, R3, R14, RZ ;  /* 0x0000000e03077224 */ /* 0x004fe200078e02ff */
[----:B------:R-:W-:Y:S01]  /*0f50*/  UIADD3 UR16, UPT, UPT, UR12, 0x1400, URZ ;  /* 0x000014000c107890 */ /* 0x000fe2000fffe0ff */
[C---:B------:R-:W-:Y:S01]  /*0f60*/  IMAD.SHL.U32 R3, R6.reuse, 0x2, RZ ;  /* 0x0000000206037824 */ /* 0x040fe200078e00ff */
[----:B------:R-:W-:Y:S01]  /*0f70*/  UIADD3 UR14, UPT, UPT, UR26, 0x100000, URZ ;  /* 0x001000001a0e7890 */ /* 0x000fe2000fffe0ff */
[----:B------:R-:W-:Y:S01]  /*0f80*/  IMAD.HI R6, R6, 0x2, RZ ;  /* 0x0000000206067827 */ /* 0x000fe200078e02ff */
[----:B------:R-:W-:-:S02]  /*0f90*/  PRMT R40, RZ, 0x7610, R40 ;  /* 0x00007610ff287816 */ /* 0x000fc40000000028 */
[----:B-1----:R-:W-:Y:S01]  /*0fa0*/  IADD3 R26, P1, P2, R3, UR7, R4 ;  /* 0x00000007031a7c10 */ /* 0x002fe2000fa3e004 */
[----:B------:R-:W-:Y:S01]  /*0fb0*/  IMAD R8, R14, 0x8, R7 ;  /* 0x000000080e087824 */ /* 0x000fe200078e0207 */
[----:B------:R0:W1:Y:S01]  /*0fc0*/  @!UP0 SYNCS.EXCH.64 URZ, [UR12+0x1c08], UR8 ;  /* 0x001c08080cff85b2 */ /* 0x0000620008000100 */
[----:B------:R-:W-:Y:S01]  /*0fd0*/  VOTEU.ALL UP0, P6 ;  /* 0x0000000000ff7886 */ /* 0x000fe20003000000 */
[----:B------:R-:W-:Y:S01]  /*0fe0*/  IADD3.X R5, PT, PT, R6, UR5, R5, P1, P2 ;  /* 0x0000000506057c10 */ /* 0x000fe20008fe4405 */
[----:B------:R-:W-:Y:S01]  /*0ff0*/  IMAD R3, R14, 0x8, R8 ;  /* 0x000000080e037824 */ /* 0x000fe200078e0208 */
[----:B------:R-:W-:Y:S01]  /*1000*/  LEA R32, P1, R7, R26, 0x1 ;  /* 0x0000001a07207211 */ /* 0x000fe200078208ff */
[----:B------:R-:W-:-:S04]  /*1010*/  @!UP2 UIADD3 UR4, UPT, UPT, -UR6, 0x100000, URZ ;  /* 0x001000000604a890 */ /* 0x000fc8000fffe1ff */
[----:B------:R-:W-:Y:S02]  /*1020*/  @!UP2 USHF.L.U32 UR5, UR4, 0xb, URZ ;  /* 0x0000000b0405a899 */ /* 0x000fe400080006ff */
[----:B------:R-:W-:Y:S01]  /*1030*/  @!UP2 USHF.L.U32 UR4, UR4, 0x1, URZ ;  /* 0x000000010404a899 */ /* 0x000fe200080006ff */
[----:B------:R-:W-:Y:S01]  /*1040*/  IMAD R4, R14, 0x8, R3 ;  /* 0x000000080e047824 */ /* 0x000fe200078e0203 */
[----:B------:R-:W-:Y:S02]  /*1050*/  LEA.HI.X.SX32 R33, R7, R5, 0x1, P1 ;  /* 0x0000000507217211 */ /* 0x000fe400008f0eff */
[----:B------:R-:W-:Y:S02]  /*1060*/  ISETP.EQ.U32.AND P1, PT, RZ, UR22, P0 ;  /* 0x00000016ff007c0c */ /* 0x000fe40008722070 */
[-C--:B------:R-:W-:Y:S02]  /*1070*/  LEA R30, P2, R8, R26.reuse, 0x1 ;  /* 0x0000001a081e7211 */ /* 0x080fe400078408ff */
[----:B------:R-:W-:-:S02]  /*1080*/  LEA R28, P3, R3, R26, 0x1 ;  /* 0x0000001a031c7211 */ /* 0x000fc400078608ff */
[----:B------:R-:W-:Y:S02]  /*1090*/  LEA R26, P4, R4, R26, 0x1 ;  /* 0x0000001a041a7211 */ /* 0x000fe400078808ff */
[-C--:B------:R-:W-:Y:S02]  /*10a0*/  LEA.HI.X.SX32 R31, R8, R5.reuse, 0x1, P2 ;  /* 0x00000005081f7211 */ /* 0x080fe400010f0eff */
[-C--:B------:R-:W-:Y:S02]  /*10b0*/  LEA.HI.X.SX32 R29, R3, R5.reuse, 0x1, P3 ;  /* 0x00000005031d7211 */ /* 0x080fe400018f0eff */
[----:B------:R-:W-:Y:S02]  /*10c0*/  LEA.HI.X.SX32 R27, R4, R5, 0x1, P4 ;  /* 0x00000005041b7211 */ /* 0x000fe400020f0eff */
[----:B------:R-:W-:Y:S02]  /*10d0*/  PRMT R44, RZ, 0x7610, R44 ;  /* 0x00007610ff2c7816 */ /* 0x000fe4000000002c */
[----:B------:R-:W-:-:S02]  /*10e0*/  PRMT R41, RZ, 0x7610, R41 ;  /* 0x00007610ff297816 */ /* 0x000fc40000000029 */
[----:B------:R-:W-:Y:S01]  /*10f0*/  PRMT R45, RZ, 0x7610, R45 ;  /* 0x00007610ff2d7816 */ /* 0x000fe2000000002d */
[----:B------:R0:W-:Y:S04]  /*1100*/  STS.U16 [R21+UR12+0x1000], R10 ;  /* 0x0010000a15007988 */ /* 0x0001e8000800040c */
[----:B------:R0:W-:Y:S04]  /*1110*/  STS.U16 [R21+UR12+0x1200], R12 ;  /* 0x0012000c15007988 */ /* 0x0001e8000800040c */
[----:B------:R0:W-:Y:S04]  /*1120*/  STS.U16 [R20+UR12+0x1100], R9 ;  /* 0x0011000914007988 */ /* 0x0001e8000800040c */
[----:B------:R0:W-:Y:S01]  /*1130*/  STS.U16 [R20+UR12+0x1300], R11 ;  /* 0x0013000b14007988 */ /* 0x0001e2000800040c */
[----:B-1----:R1:W-:Y:S06]  /*1140*/  MEMBAR.ALL.CTA ;  /* 0x0000000000007992 */ /* 0x0023ec0000008000 */
[----:B-1----:R-:W-:Y:S04]  /*1150*/  FENCE.VIEW.ASYNC.S ;  /* 0x00000000000073c6 */ /* 0x002fe80000000000 */
[----:B------:R-:W1:Y:S02]  /*1160*/  FENCE.VIEW.ASYNC.S ;  /* 0x00000000000073c6 */ /* 0x000e640000000000 */
[----:B-1----:R0:W1:Y:S02]  /*1170*/  @!UP0 SYNCS.EXCH.64 URZ, [UR12+0x1400], UR4 ;  /* 0x001400040cff85b2 */ /* 0x0020640008000100 */
[----:B-1----:R-:W-:Y:S06]  /*1180*/  BAR.SYNC.DEFER_BLOCKING 0x0 ;  /* 0x0000000000007b1d */ /* 0x002fec0000010000 */
[----:B0-----:R-:W-:Y:S05]  /*1190*/  @!P1 BRA `(.L_x_6) ;  /* 0x0000000000689947 */ /* 0x001fea0003800000 */
[----:B------:R-:W-:Y:S02]  /*11a0*/  UIADD3 UR4, UPT, UPT, UR12, 0x1000, URZ ;  /* 0x000010000c047890 */ /* 0x000fe4000fffe0ff */
[----:B------:R-:W-:Y:S02]  /*11b0*/  USHF.R.U32.HI UR6, URZ, 0x4, UR12 ;  /* 0x00000004ff067899 */ /* 0x000fe4000801160c */
[----:B------:R-:W-:Y:S02]  /*11c0*/  USHF.R.U32.HI UR4, URZ, 0x4, UR4 ;  /* 0x00000004ff047899 */ /* 0x000fe40008011604 */
[----:B------:R-:W-:Y:S02]  /*11d0*/  USGXT.U32 UR6, UR6, 0xe ;  /* 0x0000000e0606789a */ /* 0x000fe40008000000 */
[----:B------:R-:W-:Y:S01]  /*11e0*/  USGXT.U32 UR8, UR4, 0xe ;  /* 0x0000000e0408789a */ /* 0x000fe20008000000 */
[----:B------:R-:W-:Y:S01]  /*11f0*/  UMOV UR18, 0x80 ;  /* 0x0000008000127882 */ /* 0x000fe20000000000 */
[----:B------:R-:W-:Y:S01]  /*1200*/  UMOV UR19, 0x40004040 ;  /* 0x4000404000137882 */ /* 0x000fe20000000000 */
[----:B------:R-:W-:Y:S01]  /*1210*/  UMOV UR20, 0xfffffffe ;  /* 0xfffffffe00147882 */ /* 0x000fe20000000000 */
[----:B------:R-:W-:Y:S01]  /*1220*/  UMOV UR21, 0x7fffbfdf ;  /* 0x7fffbfdf00157882 */ /* 0x000fe20000000000 */
[----:B------:R-:W-:Y:S01]  /*1230*/  UMOV UR7, URZ ;  /* 0x000000ff00077c82 */ /* 0x000fe20008000000 */
[----:B------:R-:W-:Y:S01]  /*1240*/  UMOV UR9, URZ ;  /* 0x000000ff00097c82 */ /* 0x000fe20008000000 */
[----:B------:R-:W-:-:S02]  /*1250*/  UIADD3.64 UR18, UPT, UPT, UR6, UR18, URZ ;  /* 0x0000001206127297 */ /* 0x000fc4000fffe0ff */
[----:B------:R-:W-:Y:S01]  /*1260*/  UIADD3.64 UR20, UPT, UPT, UR8, -UR20, URZ ;  /* 0x8000001408147297 */ /* 0x000fe2000fffe0ff */
[----:B------:R-:W-:Y:S01]  /*1270*/  UMOV UR28, 0x0 ;  /* 0x00000000001c7882 */ /* 0x000fe20000000000 */
[----:B------:R-:W-:Y:S01]  /*1280*/  UMOV UR29, 0x4048490 ;  /* 0x04048490001d7882 */ /* 0x000fe20000000000 */
[----:B------:R-:W-:Y:S01]  /*1290*/  UMOV UR4, UR16 ;  /* 0x0000001000047c82 */ /* 0x000fe20008000000 */
[----:B------:R-:W-:Y:S01]  /*12a0*/  UMOV UR5, URZ ;  /* 0x000000ff00057c82 */ /* 0x000fe20008000000 */
[----:B------:R-:W-:Y:S01]  /*12b0*/  UMOV UR7, 0x40004040 ;  /* 0x4000404000077882 */ /* 0x000fe20000000000 */
[----:B------:R-:W-:Y:S01]  /*12c0*/  UMOV UR9, 0x80004020 ;  /* 0x8000402000097882 */ /* 0x000fe20000000000 */
[----:B------:R-:W-:Y:S01]  /*12d0*/  UMOV UR32, 0x0 ;  /* 0x0000000000207882 */ /* 0x000fe20000000000 */
[----:B------:R-:W-:Y:S01]  /*12e0*/  UMOV UR33, 0x4048490 ;  /* 0x0404849000217882 */ /* 0x000fe20000000000 */
[----:B------:R-:W-:Y:S01]  /*12f0*/  UMOV UR4, UR4 ;  /* 0x0000000400047c82 */ /* 0x000fe20008000000 */
[----:B------:R0:W-:Y:S01]  /*1300*/  UTCHMMA gdesc[UR6], gdesc[UR8], tmem[UR14], tmem[UR28], idesc[UR29], !UPT ;  /* 0x00ff1c08060075ea */ /* 0x0001e2000f80000e */
[----:B------:R0:W-:Y:S01]  /*1310*/  UTCHMMA gdesc[UR18], gdesc[UR20], tmem[UR14], tmem[UR32], idesc[UR33], UPT ;  /* 0x00ff2014120075ea */ /* 0x0001e2000b80000e */
[----:B------:R0:W-:Y:S01]  /*1320*/  UTCBAR [UR4], URZ ;  /* 0x000000ff040073e9 */ /* 0x0001e200080000ff */
[----:B------:R-:W-:Y:S01]  /*1330*/  NOP ;  /* 0x0000000000007918 */ /* 0x000fe20000000000 */
.L_x_6:
[----:B------:R-:W-:Y:S05]  /*1340*/  @!P0 BRA `(.L_x_7) ;  /* 0x0000000000088947 */ /* 0x000fea0003800000 */
[----:B------:R-:W1:Y:S02]  /*1350*/  SYNCS.PHASECHK.TRANS64.TRYWAIT P2, [UR12+0x1400], RZ ;  /* 0x001400ffff0075a7 */ /* 0x000e64000804110c */
[----:B-1----:R-:W-:Y:S05]  /*1360*/  @!P2 BRA `(.L_x_8) ;  /* 0x000000280078a947 */ /* 0x002fea0003800000 */
.L_x_7:
[----:B------:R-:W-:Y:S06]  /*1370*/  BAR.SYNC.DEFER_BLOCKING 0x0 ;  /* 0x0000000000007b1d */ /* 0x000fec0000010000 */
[----:B0-----:R-:W0:Y:S01]  /*1380*/  LDCU UR4, c[0x0][0x3a8] ;  /* 0x00007500ff0477ac */ /* 0x001e220008000800 */
[----:B------:R-:W-:Y:S01]  /*1390*/  LDTM.16dp32bit_t0_t15.x8 R4, tmem[UR13+0x100000] ;  /* 0x1000000d000479ee */ /* 0x000fe20008980000 */
[----:B------:R-:W0:Y:S01]  /*13a0*/  LDTM.16dp32bit_t16_t31.x8 R4, tmem[UR13+0x100008] ;  /* 0x1000080d000479ee */ /* 0x000e2200089a0000 */
[----:B------:R-:W1:Y:S01]  /*13b0*/  @!P6 SYNCS.CCTL.IV [UR12+0x1400] ;  /* 0x00140000ff00e9b1 */ /* 0x000e62000800000c */
[----:B------:R-:W-:Y:S01]  /*13c0*/  NOP ;  /* 0x0000000000007918 */ /* 0x000fe20000000000 */
[----:B------:R2:W5:Y:S04]  /*13d0*/  @P0 LDG.E.U16 R40, desc[UR24][R32.64] ;  /* 0x0000001820280981 */ /* 0x000568000c1e1500 */
[----:B------:R2:W5:Y:S04]  /*13e0*/  @P0 LDG.E.U16 R44, desc[UR24][R30.64] ;  /* 0x000000181e2c0981 */ /* 0x000568000c1e1500 */
[----:B------:R2:W5:Y:S04]  /*13f0*/  @P0 LDG.E.U16 R41, desc[UR24][R28.64] ;  /* 0x000000181c290981 */ /* 0x000568000c1e1500 */
[----:B------:R2:W5:Y:S01]  /*1400*/  @P0 LDG.E.U16 R45, desc[UR24][R26.64] ;  /* 0x000000181a2d0981 */ /* 0x000562000c1e1500 */
[----:B------:R-:W-:Y:S01]  /*1410*/  LOP3.LUT R3, R0, 0xf, RZ, 0xc0, !PT ;  /* 0x0000000f00037812 */ /* 0x000fe200078ec0ff */
[----:B0-----:R-:W-:Y:S01]  /*1420*/  FMUL R4, R4, UR4 ;  /* 0x0000000404047c20 */ /* 0x001fe20008400000 */
[----:B------:R-:W-:Y:S01]  /*1430*/  LOP3.LUT R12, R0, 0x60, RZ, 0xc0, !PT ;  /* 0x00000060000c7812 */ /* 0x000fe200078ec0ff */
[----:B------:R-:W-:Y:S01]  /*1440*/  FMUL R6, R6, UR4 ;  /* 0x0000000406067c20 */ /* 0x000fe20008400000 */
[----:B------:R-:W-:Y:S01]  /*1450*/  LOP3.LUT R13, R0, 0x10, RZ, 0xc0, !PT ;  /* 0x00000010000d7812 */ /* 0x000fe200078ec0ff */
[----:B------:R-:W-:Y:S01]  /*1460*/  FMUL R11, R11, UR4 ;  /* 0x000000040b0b7c20 */ /* 0x000fe20008400000 */
[----:B------:R-:W-:-:S02]  /*1470*/  LEA.HI R12, R12, R3, RZ, 0x1f ;  /* 0x000000030c0c7211 */ /* 0x000fc400078ff8ff */
[----:B------:R-:W-:-:S03]  /*1480*/  SHF.R.U32.HI R3, RZ, 0x1, R13 ;  /* 0x00000001ff037819 */ /* 0x000fc6000001160d */
[----:B------:R-:W-:Y:S02]  /*1490*/  VIADD R22, R12, UR10 ;  /* 0x0000000a0c167c36 */ /* 0x000fe40008000000 */
[----:B------:R-:W-:Y:S01]  /*14a0*/  FMUL R12, R5, UR4 ;  /* 0x00000004050c7c20 */ /* 0x000fe20008400000 */
[C---:B------:R-:W-:Y:S02]  /*14b0*/  VIADD R13, R3.reuse, 0x2 ;  /* 0x00000002030d7836 */ /* 0x040fe40000000000 */
[C---:B------:R-:W-:Y:S01]  /*14c0*/  VIADD R15, R3.reuse, 0x3 ;  /* 0x00000003030f7836 */ /* 0x040fe20000000000 */
[C---:B------:R-:W-:Y:S01]  /*14d0*/  ISETP.GE.AND P4, PT, R22.reuse, R3, PT ;  /* 0x000000031600720c */ /* 0x040fe20003f86270 */
[C---:B------:R-:W-:Y:S01]  /*14e0*/  VIADD R17, R3.reuse, 0x7 ;  /* 0x0000000703117836 */ /* 0x040fe20000000000 */
[C---:B------:R-:W-:Y:S02]  /*14f0*/  ISETP.GE.AND P3, PT, R22.reuse, R13, PT ;  /* 0x0000000d1600720c */ /* 0x040fe40003f66270 */
[----:B------:R-:W-:Y:S01]  /*1500*/  ISETP.GE.AND P2, PT, R22, R15, PT ;  /* 0x0000000f1600720c */ /* 0x000fe20003f46270 */
[C---:B------:R-:W-:Y:S01]  /*1510*/  VIADD R15, R3.reuse, 0x5 ;  /* 0x00000005030f7836 */ /* 0x040fe20000000000 */
[----:B------:R-:W-:-:S02]  /*1520*/  IADD3 R13, PT, PT, R3, 0x4, RZ ;  /* 0x00000004030d7810 */ /* 0x000fc40007ffe0ff */
[----:B------:R-:W-:Y:S02]  /*1530*/  ISETP.GT.AND P5, PT, R22, R3, PT ;  /* 0x000000031600720c */ /* 0x000fe40003fa4270 */
[----:B------:R-:W-:Y:S02]  /*1540*/  FSEL R5, R4, -INF , P4 ;  /* 0xff80000004057808 */ /* 0x000fe40002000000 */
[----:B------:R-:W-:Y:S01]  /*1550*/  ISETP.GE.AND P4, PT, R22, R13, PT ;  /* 0x0000000d1600720c */ /* 0x000fe20003f86270 */
[----:B------:R-:W-:Y:S01]  /*1560*/  FMUL R13, R7, UR4 ;  /* 0x00000004070d7c20 */ /* 0x000fe20008400000 */
[----:B------:R-:W-:Y:S02]  /*1570*/  FSEL R4, R12, -INF , P5 ;  /* 0xff8000000c047808 */ /* 0x000fe40002800000 */
[----:B------:R-:W-:Y:S01]  /*1580*/  ISETP.GE.AND P5, PT, R22, R15, PT ;  /* 0x0000000f1600720c */ /* 0x000fe20003fa6270 */
[----:B------:R-:W-:Y:S01]  /*1590*/  VIADD R15, R3, 0x6 ;  /* 0x00000006030f7836 */ /* 0x000fe20000000000 */
[----:B------:R-:W-:Y:S01]  /*15a0*/  FSEL R7, R6, -INF , P3 ;  /* 0xff80000006077808 */ /* 0x000fe20001800000 */
[----:B------:R-:W-:Y:S01]  /*15b0*/  FMUL R6, R8, UR4 ;  /* 0x0000000408067c20 */ /* 0x000fe20008400000 */
[----:B------:R-:W-:Y:S01]  /*15c0*/  FMUL R8, R9, UR4 ;  /* 0x0000000409087c20 */ /* 0x000fe20008400000 */
[----:B------:R-:W-:Y:S01]  /*15d0*/  FMUL R9, R10, UR4 ;  /* 0x000000040a097c20 */ /* 0x000fe20008400000 */
[----:B------:R-:W-:-:S02]  /*15e0*/  ISETP.GE.AND P3, PT, R22, R15, PT ;  /* 0x0000000f1600720c */ /* 0x000fc40003f66270 */
[----:B------:R-:W-:Y:S02]  /*15f0*/  FSEL R13, R13, -INF , P2 ;  /* 0xff8000000d0d7808 */ /* 0x000fe40001000000 */
[----:B------:R-:W-:Y:S02]  /*1600*/  FSEL R6, R6, -INF , P4 ;  /* 0xff80000006067808 */ /* 0x000fe40002000000 */
[----:B------:R-:W-:Y:S02]  /*1610*/  FMNMX3 R10, R5, R4, R7, !PT ;  /* 0x00000004050a7276 */ /* 0x000fe40007800007 */
[----:B------:R-:W-:Y:S02]  /*1620*/  ISETP.GE.AND P2, PT, R22, R17, PT ;  /* 0x000000111600720c */ /* 0x000fe40003f46270 */
[----:B------:R-:W-:Y:S02]  /*1630*/  FSEL R8, R8, -INF , P5 ;  /* 0xff80000008087808 */ /* 0x000fe40002800000 */
[----:B------:R-:W-:-:S02]  /*1640*/  FSEL R9, R9, -INF , P3 ;  /* 0xff80000009097808 */ /* 0x000fc40001800000 */
[----:B------:R-:W-:Y:S02]  /*1650*/  FMNMX3 R10, R10, R13, R6, !PT ;  /* 0x0000000d0a0a7276 */ /* 0x000fe40007800006 */
[----:B------:R-:W-:Y:S02]  /*1660*/  FSEL R11, R11, -INF , P2 ;  /* 0xff8000000b0b7808 */ /* 0x000fe40001000000 */
[----:B------:R-:W-:-:S04]  /*1670*/  FMNMX3 R10, R10, R8, R9, !PT ;  /* 0x000000080a0a7276 */ /* 0x000fc80007800009 */
[----:B------:R-:W-:-:S05]  /*1680*/  FMNMX R10, R11, R10, !PT ;  /* 0x0000000a0b0a7209 */ /* 0x000fca0007800000 */
[----:B------:R-:W0:Y:S02]  /*1690*/  SHFL.BFLY PT, R15, R10, 0x10, 0x1f ;  /* 0x0e001f000a0f7f89 */ /* 0x000e2400000e0000 */
[----:B0-----:R-:W-:-:S05]  /*16a0*/  FMNMX3 R24, R10, -INF , R15, !PT ;  /* 0xff8000000a187876 */ /* 0x001fca000780000f */
[--C-:B------:R-:W-:Y:S01]  /*16b0*/  FADD R5, R5, -R24.reuse ;  /* 0x8000001805057221 */ /* 0x100fe20000000000 */
[--C-:B------:R-:W-:Y:S01]  /*16c0*/  FADD R7, R7, -R24.reuse ;  /* 0x8000001807077221 */ /* 0x100fe20000000000 */
[--C-:B------:R-:W-:Y:S01]  /*16d0*/  FADD R13, R13, -R24.reuse ;  /* 0x800000180d0d7221 */ /* 0x100fe20000000000 */
[--C-:B------:R-:W-:Y:S01]  /*16e0*/  FADD R10, R6, -R24.reuse ;  /* 0x80000018060a7221 */ /* 0x100fe20000000000 */
[----:B------:R-:W-:Y:S01]  /*16f0*/  FMUL R12, R5, 1.4426950216293334961 ;  /* 0x3fb8aa3b050c7820 */ /* 0x000fe20000400000 */
[--C-:B------:R-:W-:Y:S01]  /*1700*/  FADD R5, R4, -R24.reuse ;  /* 0x8000001804057221 */ /* 0x100fe20000000000 */
[----:B------:R-:W-:Y:S01]  /*1710*/  FMUL R7, R7, 1.4426950216293334961 ;  /* 0x3fb8aa3b07077820 */ /* 0x000fe20000400000 */
[----:B------:R-:W-:Y:S01]  /*1720*/  FMUL R13, R13, 1.4426950216293334961 ;  /* 0x3fb8aa3b0d0d7820 */ /* 0x000fe20000400000 */
[----:B------:R0:W-:Y:S01]  /*1730*/  MUFU.EX2 R4, R12 ;  /* 0x0000000c00047308 */ /* 0x0001e20000000800 */
[----:B------:R-:W-:Y:S01]  /*1740*/  FMUL R5, R5, 1.4426950216293334961 ;  /* 0x3fb8aa3b05057820 */ /* 0x000fe20000400000 */
[----:B------:R-:W-:Y:S01]  /*1750*/  FMUL R14, R10, 1.4426950216293334961 ;  /* 0x3fb8aa3b0a0e7820 */ /* 0x000fe20000400000 */
[--C-:B------:R-:W-:Y:S01]  /*1760*/  FADD R10, R8, -R24.reuse ;  /* 0x80000018080a7221 */ /* 0x100fe20000000000 */
[----:B------:R-:W-:-:S04]  /*1770*/  FADD R11, R11, -R24 ;  /* 0x800000180b0b7221 */ /* 0x000fc80000000000 */
[----:B------:R-:W3:Y:S01]  /*1780*/  MUFU.EX2 R5, R5 ;  /* 0x0000000500057308 */ /* 0x000ee20000000800 */
[----:B0-----:R-:W-:Y:S01]  /*1790*/  FMUL R12, R10, 1.4426950216293334961 ;  /* 0x3fb8aa3b0a0c7820 */ /* 0x001fe20000400000 */
[----:B------:R-:W-:Y:S01]  /*17a0*/  FADD R10, R9, -R24 ;  /* 0x80000018090a7221 */ /* 0x000fe20000000000 */
[----:B------:R-:W-:-:S03]  /*17b0*/  FMUL R11, R11, 1.4426950216293334961 ;  /* 0x3fb8aa3b0b0b7820 */ /* 0x000fc60000400000 */
[----:B------:R-:W-:Y:S02]  /*17c0*/  FMUL R10, R10, 1.4426950216293334961 ;  /* 0x3fb8aa3b0a0a7820 */ /* 0x000fe40000400000 */
[----:B------:R-:W0:Y:S08]  /*17d0*/  MUFU.EX2 R7, R7 ;  /* 0x0000000700077308 */ /* 0x000e300000000800 */
[----:B------:R0:W4:Y:S01]  /*17e0*/  MUFU.EX2 R6, R13 ;  /* 0x0000000d00067308 */ /* 0x0001220000000800 */
[----:B---3--:R-:W-:Y:S01]  /*17f0*/  FADD R16, R4, R5 ;  /* 0x0000000504107221 */ /* 0x008fe20000000000 */
[----:B------:R-:W-:-:S06]  /*1800*/  F2FP.BF16.F32.PACK_AB R4, R5, R4 ;  /* 0x000000040504723e */ /* 0x000fcc00000010ff */
[----:B------:R-:W3:Y:S01]  /*1810*/  MUFU.EX2 R8, R14 ;  /* 0x0000000e00087308 */ /* 0x000ee20000000800 */
[----:B0-----:R-:W-:-:S07]  /*1820*/  FADD R13, R7, R16 ;  /* 0x00000010070d7221 */ /* 0x001fce0000000000 */
[----:B------:R-:W0:Y:S01]  /*1830*/  MUFU.EX2 R9, R12 ;  /* 0x0000000c00097308 */ /* 0x000e220000000800 */
[C---:B----4-:R-:W-:Y:S01]  /*1840*/  FADD R13, R6.reuse, R13 ;  /* 0x0000000d060d7221 */ /* 0x050fe20000000000 */
[----:B------:R-:W-:-:S06]  /*1850*/  F2FP.BF16.F32.PACK_AB R5, R6, R7 ;  /* 0x000000070605723e */ /* 0x000fcc00000010ff */
[----:B------:R-:W4:Y:S01]  /*1860*/  MUFU.EX2 R10, R10 ;  /* 0x0000000a000a7308 */ /* 0x000f220000000800 */
[----:B---3--:R-:W-:-:S07]  /*1870*/  FADD R14, R8, R13 ;  /* 0x0000000d080e7221 */ /* 0x008fce0000000000 */
[----:B------:R-:W3:Y:S01]  /*1880*/  MUFU.EX2 R11, R11 ;  /* 0x0000000b000b7308 */ /* 0x000ee20000000800 */
[C---:B0-----:R-:W-:Y:S01]  /*1890*/  FADD R13, R9.reuse, R14 ;  /* 0x0000000e090d7221 */ /* 0x041fe20000000000 */
[----:B------:R-:W-:Y:S01]  /*18a0*/  F2FP.BF16.F32.PACK_AB R6, R9, R8 ;  /* 0x000000080906723e */ /* 0x000fe200000010ff */
[----:B------:R-:W-:Y:S02]  /*18b0*/  FADD R8, -R24, -INF ;  /* 0xff80000018087421 */ /* 0x000fe40000000100 */
[----:B----4-:R-:W-:-:S04]  /*18c0*/  FADD R12, R10, R13 ;  /* 0x0000000d0a0c7221 */ /* 0x010fc80000000000 */
[C---:B---3--:R-:W-:Y:S01]  /*18d0*/  FADD R12, R11.reuse, R12 ;  /* 0x0000000c0b0c7221 */ /* 0x048fe20000000000 */
[----:B------:R-:W-:-:S04]  /*18e0*/  F2FP.BF16.F32.PACK_AB R7, R11, R10 ;  /* 0x0000000a0b07723e */ /* 0x000fc800000010ff */
[----:B------:R-:W0:Y:S02]  /*18f0*/  SHFL.BFLY PT, R23, R12, 0x10, 0x1f ;  /* 0x0e001f000c177f89 */ /* 0x000e2400000e0000 */
[----:B0-----:R-:W-:Y:S01]  /*1900*/  FADD R23, R12, R23 ;  /* 0x000000170c177221 */ /* 0x001fe20000000000 */
[----:B-12---:R-:W-:Y:S06]  /*1910*/  @!P0 BRA `(.L_x_9) ;  /* 0x0000000000088947 */ /* 0x006fec0003800000 */
[----:B------:R0:W-:Y:S01]  /*1920*/  STTM.16dp32bit_t0_t15.x4 tmem[UR13+0x20], R4 ;  /* 0x00002004000079ed */ /* 0x0001e2000890000d */
[----:B------:R0:W-:Y:S02]  /*1930*/  STTM.16dp32bit_t16_t31.x4 tmem[UR13+0x24], R4 ;  /* 0x00002404000079ed */ /* 0x0001e4000892000d */
.L_x_9:
[----:B-----5:R1:W-:Y:S01]  /*1940*/  STS.U16 [R21+UR12+0x1000], R40 ;  /* 0x0010002815007988 */ /* 0x0203e2000800040c */
[----:B------:R-:W-:-:S03]  /*1950*/  FMUL R25, R8, 1.4426950216293334961 ;  /* 0x3fb8aa3b08197820 */ /* 0x000fc60000400000 */
[----:B------:R1:W-:Y:S03]  /*1960*/  STS.U16 [R21+UR12+0x1100], R44 ;  /* 0x0011002c15007988 */ /* 0x0003e6000800040c */
[----:B------:R-:W2:Y:S01]  /*1970*/  MUFU.EX2 R25, R25 ;  /* 0x0000001900197308 */ /* 0x000ea20000000800 */
[----:B------:R1:W-:Y:S04]  /*1980*/  STS.U16 [R21+UR12+0x1200], R41 ;  /* 0x0012002915007988 */ /* 0x0003e8000800040c */
[----:B------:R1:W-:Y:S01]  /*1990*/  STS.U16 [R21+UR12+0x1300], R45 ;  /* 0x0013002d15007988 */ /* 0x0003e2000800040c */
[----:B------:R-:W3:Y:S02]  /*19a0*/  FENCE.VIEW.ASYNC.T ;  /* 0x00000000000073c6 */ /* 0x000ee40000000200 */
[----:B---3--:R-:W-:Y:S06]  /*19b0*/  BAR.SYNC.DEFER_BLOCKING 0x0 ;  /* 0x0000000000007b1d */ /* 0x008fec0000010000 */
[----:B0-----:R-:W0:Y:S01]  /*19c0*/  LDTM.16dp32bit_t0_t15.x16 R4, tmem[UR13] ;  /* 0x0000000d000479ee */ /* 0x001e220008a00000 */
[----:B------:R-:W3:Y:S01]  /*19d0*/  LDTM.16dp32bit_t16_t31.x16 R4, tmem[UR13+0x10] ;  /* 0x0000100d000479ee */ /* 0x000ee20008a20000 */
[----:B------:R-:W-:Y:S01]  /*19e0*/  NOP ;  /* 0x0000000000007918 */ /* 0x000fe20000000000 */
[----:B-12---:R-:W-:Y:S05]  /*19f0*/  @!P0 BRA `(.L_x_10) ;  /* 0x0000000000488947 */ /* 0x006fea0003800000 */
[C---:B0--3--:R-:W-:Y:S01]  /*1a00*/  FMUL R4, R25.reuse, R4 ;  /* 0x0000000419047220 */ /* 0x049fe20000400000 */
[C---:B------:R-:W-:Y:S01]  /*1a10*/  FMUL R5, R25.reuse, R5 ;  /* 0x0000000519057220 */ /* 0x040fe20000400000 */
        /* <DEDUP_REMOVED lines=13> */
[----:B------:R-:W-:-:S04]  /*1af0*/  FMUL R19, R25, R19 ;  /* 0x0000001319137220 */ /* 0x000fc80000400000 */
[----:B------:R1:W-:Y:S01]  /*1b00*/  STTM.16dp32bit_t0_t15.x16 tmem[UR13], R4 ;  /* 0x00000004000079ed */ /* 0x0003e20008a0000d */
[----:B------:R1:W-:Y:S02]  /*1b10*/  STTM.16dp32bit_t16_t31.x16 tmem[UR13+0x10], R4 ;  /* 0x00001004000079ed */ /* 0x0003e40008a2000d */
.L_x_10:
[----:B---3--:R-:W2:Y:S02]  /*1b20*/  FENCE.VIEW.ASYNC.T ;  /* 0x00000000000073c6 */ /* 0x008ea40000000200 */
[----:B--2---:R-:W-:Y:S01]  /*1b30*/  BAR.SYNC.DEFER_BLOCKING 0x0 ;  /* 0x0000000000007b1d */ /* 0x004fe20000010000 */
[----:B------:R-:W-:Y:S01]  /*1b40*/  FADD R23, R25, R23 ;  /* 0x0000001719177221 */ /* 0x000fe20000000000 */
[----:B------:R-:W-:Y:S01]  /*1b50*/  UIADD3 UR6, UPT, UPT, UR12, 0x1c00, URZ ;  /* 0x00001c000c067890 */ /* 0x000fe2000fffe0ff */
[----:B------:R-:W-:Y:S01]  /*1b60*/  FSEL R41, R24, -INF , P0 ;  /* 0xff80000018297808 */ /* 0x000fe20000000000 */
[----:B------:R-:W-:Y:S02]  /*1b70*/  UIADD3 UR35, UPT, UPT, UR26, 0x20, URZ ;  /* 0x000000201a237890 */ /* 0x000fe4000fffe0ff */
[----:B------:R-:W-:Y:S01]  /*1b80*/  FSEL R24, R23, 1, P0 ;  /* 0x3f80000017187808 */ /* 0x000fe20000000000 */
[----:B------:R2:W-:Y:S06]  /*1b90*/  MEMBAR.ALL.CTA ;  /* 0x0000000000007992 */ /* 0x0005ec0000008000 */
[----:B--2---:R-:W2:Y:S02]  /*1ba0*/  FENCE.VIEW.ASYNC.S ;  /* 0x00000000000073c6 */ /* 0x004ea40000000000 */
[----:B--2---:R-:W-:Y:S06]  /*1bb0*/  BAR.SYNC.DEFER_BLOCKING 0x0 ;  /* 0x0000000000007b1d */ /* 0x004fec0000010000 */
[----:B------:R-:W-:Y:S05]  /*1bc0*/  @!P1 BRA `(.L_x_11) ;  /* 0x0000000000449947 */ /* 0x000fea0003800000 */
[----:B------:R-:W-:Y:S01]  /*1bd0*/  UIADD3 UR4, UPT, UPT, UR12, 0x1000, URZ ;  /* 0x000010000c047890 */ /* 0x000fe2000fffe0ff */
[----:B------:R-:W-:Y:S01]  /*1be0*/  BSSY.RECONVERGENT B0, `(.L_x_12) ;  /* 0x000000e000007945 */ /* 0x000fe20003800200 */
[----:B------:R-:W-:Y:S02]  /*1bf0*/  ELECT P0, URZ, PT ;  /* 0x0000000000ff782f */ /* 0x000fe40003800000 */
[----:B------:R-:W-:Y:S01]  /*1c00*/  USHF.R.U32.HI UR4, URZ, 0x4, UR4 ;  /* 0x00000004ff047899 */ /* 0x000fe20008011604 */
[----:B------:R-:W-:Y:S01]  /*1c10*/  UMOV UR8, 0x0 ;  /* 0x0000000000087882 */ /* 0x000fe20000000000 */
[----:B------:R-:W-:Y:S02]  /*1c20*/  UMOV UR9, 0x4080490 ;  /* 0x0408049000097882 */ /* 0x000fe40000000000 */
[----:B------:R-:W-:Y:S01]  /*1c30*/  USGXT.U32 UR4, UR4, 0xe ;  /* 0x0000000e0404789a */ /* 0x000fe20008000000 */
[----:B------:R-:W-:-:S08]  /*1c40*/  UMOV UR5, 0xc0004010 ;  /* 0xc000401000057882 */ /* 0x000fd00000000000 */
[----:B------:R2:W-:Y:S01]  /*1c50*/  UTCHMMA tmem[UR35], gdesc[UR4], tmem[UR26], tmem[UR8], idesc[UR9], UPT ;  /* 0x00ff0804230079ea */ /* 0x0005e2000b80001a */
[----:B------:R-:W-:Y:S05]  /*1c60*/  @!P0 BRA `(.L_x_13) ;  /* 0x0000000000148947 */ /* 0x000fea0003800000 */
[----:B--2---:R-:W-:Y:S01]  /*1c70*/  UMOV UR4, UR6 ;  /* 0x0000000600047c82 */ /* 0x004fe20008000000 */
[----:B------:R-:W-:Y:S02]  /*1c80*/  UMOV UR5, URZ ;  /* 0x000000ff00057c82 */ /* 0x000fe40008000000 */
[----:B------:R-:W-:Y:S02]  /*1c90*/  UMOV UR4, UR4 ;  /* 0x0000000400047c82 */ /* 0x000fe40008000000 */
[----:B------:R3:W-:Y:S01]  /*1ca0*/  UTCBAR [UR4], URZ ;  /* 0x000000ff040073e9 */ /* 0x0007e200080000ff */
[----:B------:R-:W-:Y:S02]  /*1cb0*/  NOP ;  /* 0x0000000000007918 */ /* 0x000fe40000000000 */
.L_x_13:
[----:B--23--:R-:W-:Y:S05]  /*1cc0*/  BSYNC.RECONVERGENT B0 ;  /* 0x0000000000007941 */ /* 0x00cfea0003800200 */
.L_x_12:
[----:B------:R-:W-:Y:S05]  /*1cd0*/  BRA `(.L_x_14) ;  /* 0x0000000000087947 */ /* 0x000fea0003800000 */
.L_x_11:
[----:B------:R-:W-:-:S09]  /*1ce0*/  UISETP.GE.AND UP0, UPT, UR10, URZ, UPT ;  /* 0x000000ff0a00728c */ /* 0x000fd2000bf06270 */
[----:B------:R-:W-:Y:S05]  /*1cf0*/  BRA.U !UP0, `(.L_x_15) ;  /* 0x0000000d08ec7547 */ /* 0x000fea000b800000 */
.L_x_14:
[----:B------:R-:W-:Y:S01]  /*1d00*/  USHF.R.U32.HI UR34, URZ, 0x4, UR12 ;  /* 0x00000004ff227899 */ /* 0x000fe2000801160c */
[----:B01----:R-:W-:Y:S01]  /*1d10*/  IMAD.MOV.U32 R12, RZ, RZ, RZ ;  /* 0x000000ffff0c7224 */ /* 0x003fe200078e00ff */
[----:B------:R-:W-:Y:S02]  /*1d20*/  UIADD3 UR7, UPT, UPT, UR12, 0x1800, URZ ;  /* 0x000018000c077890 */ /* 0x000fe4000fffe0ff */
[----:B------:R-:W-:Y:S02]  /*1d30*/  USHF.L.U32 UR28, UR17, 0x4, URZ ;  /* 0x00000004111c7899 */ /* 0x000fe400080006ff */
[----:B------:R-:W-:Y:S02]  /*1d40*/  USHF.R.U32.HI UR4, URZ, 0x4, UR16 ;  /* 0x00000004ff047899 */ /* 0x000fe40008011610 */
[----:B------:R-:W-:Y:S02]  /*1d50*/  USGXT.U32 UR34, UR34, 0xe ;  /* 0x0000000e2222789a */ /* 0x000fe40008000000 */
[----:B------:R-:W-:Y:S01]  /*1d60*/  USHF.L.U32 UR29, UR15, 0x4, URZ ;  /* 0x000000040f1d7899 */ /* 0x000fe200080006ff */
[----:B------:R-:W-:Y:S01]  /*1d70*/  IMAD.U32 R23, RZ, RZ, UR28 ;  /* 0x0000001cff177e24 */ /* 0x000fe2000f8e00ff */
[----:B------:R-:W-:-:S02]  /*1d80*/  USHF.R.U32.HI UR7, URZ, 0x4, UR7 ;  /* 0x00000004ff077899 */ /* 0x000fc40008011607 */
[----:B------:R-:W-:Y:S02]  /*1d90*/  USGXT.U32 UR4, UR4, 0xe ;  /* 0x0000000e0404789a */ /* 0x000fe40008000000 */
[----:B------:R-:W-:Y:S01]  /*1da0*/  UIADD3 UR36, UP0, UPT, UR34, 0x80, URZ ;  /* 0x0000008022247890 */ /* 0x000fe2000ff1e0ff */
[----:B------:R-:W-:Y:S01]  /*1db0*/  UMOV UR5, URZ ;  /* 0x000000ff00057c82 */ /* 0x000fe20008000000 */
[----:B------:R-:W-:Y:S01]  /*1dc0*/  UMOV UR16, 0xfffffffe ;  /* 0xfffffffe00107882 */ /* 0x000fe20000000000 */
[----:B------:R-:W-:Y:S01]  /*1dd0*/  UMOV UR17, 0x7fffbfdf ;  /* 0x7fffbfdf00117882 */ /* 0x000fe20000000000 */
[----:B------:R-:W-:Y:S02]  /*1de0*/  UIADD3 UR15, UPT, UPT, UR10, 0x30, URZ ;  /* 0x000000300a0f7890 */ /* 0x000fe4000fffe0ff */
[----:B------:R-:W-:Y:S01]  /*1df0*/  USGXT.U32 UR27, UR7, 0xe ;  /* 0x0000000e071b789a */ /* 0x000fe20008000000 */
[----:B------:R-:W-:Y:S01]  /*1e00*/  UMOV UR33, UR6 ;  /* 0x0000000600217c82 */ /* 0x000fe20008000000 */
[----:B------:R-:W0:Y:S01]  /*1e10*/  LDCU UR40, c[0x0][0x3a8] ;  /* 0x00007500ff2877ac */ /* 0x000e220008000800 */
[----:B------:R-:W-:Y:S01]  /*1e20*/  UISETP.NE.U32.AND UP3, UPT, UR22, URZ, UPT ;  /* 0x000000ff1600728c */ /* 0x000fe2000bf65070 */
[----:B------:R-:W-:Y:S01]  /*1e30*/  UMOV UR30, 0x1 ;  /* 0x00000001001e7882 */ /* 0x000fe20000000000 */
[----:B------:R-:W-:-:S02]  /*1e40*/  UIADD3.X UR37, UPT, UPT, UR5, 0x40004040, URZ, UP0, !UPT ;  /* 0x4000404005257890 */ /* 0x000fc400087fe4ff */
[----:B------:R-:W-:Y:S01]  /*1e50*/  UIADD3.64 UR16, UPT, UPT, UR4, -UR16, URZ ;  /* 0x8000001004107297 */ /* 0x000fe2000fffe0ff */
[----:B------:R-:W-:Y:S01]  /*1e60*/  UMOV UR7, URZ ;  /* 0x000000ff00077c82 */ /* 0x000fe20008000000 */
[----:B------:R-:W-:Y:S01]  /*1e70*/  UMOV UR10, URZ ;  /* 0x000000ff000a7c82 */ /* 0x000fe20008000000 */
[----:B------:R-:W-:Y:S01]  /*1e80*/  UMOV UR6, URZ ;  /* 0x000000ff00067c82 */ /* 0x000fe20008000000 */
[----:B------:R-:W-:-:S08]  /*1e90*/  UMOV UR32, UR29 ;  /* 0x0000001d00207c82 */ /* 0x000fd00008000000 */
.L_x_20:
[----:B------:R-:W-:Y:S01]  /*1ea0*/  IMAD.U32 R11, RZ, RZ, UR32 ;  /* 0x00000020ff0b7e24 */ /* 0x000fe2000f8e00ff */
[----:B------:R-:W-:Y:S01]  /*1eb0*/  MOV R7, UR32 ;  /* 0x0000002000077c02 */ /* 0x000fe20008000f00 */
[----:B------:R-:W-:Y:S02]  /*1ec0*/  IMAD.U32 R9, RZ, RZ, UR32 ;  /* 0x00000020ff097e24 */ /* 0x000fe4000f8e00ff */
[----:B------:R-:W-:Y:S02]  /*1ed0*/  IMAD.U32 R5, RZ, RZ, UR32 ;  /* 0x00000020ff057e24 */ /* 0x000fe4000f8e00ff */
[----:B------:R-:W-:-:S04]  /*1ee0*/  IMAD.WIDE R10, R11, 0x2, R42 ;  /* 0x000000020b0a7825 */ /* 0x000fc800078e022a */
[----:B------:R-:W-:Y:S02]  /*1ef0*/  IMAD.WIDE R8, R9, 0x2, R36 ;  /* 0x0000000209087825 */ /* 0x000fe400078e0224 */
[----:B------:R-:W2:Y:S02]  /*1f00*/  LDG.E.U16 R10, desc[UR24][R10.64] ;  /* 0x000000180a0a7981 */ /* 0x000ea4000c1e1500 */
[----:B------:R-:W-:Y:S02]  /*1f10*/  IMAD.WIDE R6, R7, 0x2, R38 ;  /* 0x0000000207067825 */ /* 0x000fe400078e0226 */
[----:B------:R-:W3:Y:S02]  /*1f20*/  LDG.E.U16 R8, desc[UR24][R8.64] ;  /* 0x0000001808087981 */ /* 0x000ee4000c1e1500 */
[----:B------:R-:W-:Y:S02]  /*1f30*/  IMAD.WIDE R4, R5, 0x2, R34 ;  /* 0x0000000205047825 */ /* 0x000fe400078e0222 */
[----:B------:R-:W4:Y:S04]  /*1f40*/  LDG.E.U16 R7, desc[UR24][R6.64] ;  /* 0x0000001806077981 */ /* 0x000f28000c1e1500 */
[----:B------:R-:W5:Y:S01]  /*1f50*/  LDG.E.U16 R5, desc[UR24][R4.64] ;  /* 0x0000001804057981 */ /* 0x000f62000c1e1500 */
[----:B------:R-:W-:-:S02]  /*1f60*/  UMOV UR8, 0x1 ;  /* 0x0000000100087882 */ /* 0x000fc40000000000 */
[----:B------:R-:W-:-:S04]  /*1f70*/  @!UP2 UIADD3 UR8, UPT, UPT, -UR8, 0x100000, URZ ;  /* 0x001000000808a890 */ /* 0x000fc8000fffe1ff */
[----:B------:R-:W-:Y:S02]  /*1f80*/  @!UP2 USHF.L.U32 UR9, UR8, 0xb, URZ ;  /* 0x0000000b0809a899 */ /* 0x000fe400080006ff */
[----:B------:R-:W-:Y:S01]  /*1f90*/  @!UP2 USHF.L.U32 UR8, UR8, 0x1, URZ ;  /* 0x000000010808a899 */ /* 0x000fe200080006ff */
[----:B------:R-:W-:Y:S01]  /*1fa0*/  VOTEU.ALL UP0, P6 ;  /* 0x0000000000ff7886 */ /* 0x000fe20003000000 */
[----:B--2---:R1:W-:Y:S04]  /*1fb0*/  STS.U16 [R21+UR12+0x1400], R10 ;  /* 0x0014000a15007988 */ /* 0x0043e8000800040c */
[----:B---3--:R1:W-:Y:S04]  /*1fc0*/  STS.U16 [R21+UR12+0x1600], R8 ;  /* 0x0016000815007988 */ /* 0x0083e8000800040c */
[----:B----4-:R1:W-:Y:S04]  /*1fd0*/  STS.U16 [R20+UR12+0x1500], R7 ;  /* 0x0015000714007988 */ /* 0x0103e8000800040c */
[----:B-----5:R1:W-:Y:S01]  /*1fe0*/  STS.U16 [R20+UR12+0x1700], R5 ;  /* 0x0017000514007988 */ /* 0x0203e2000800040c */
[----:B------:R2:W-:Y:S06]  /*1ff0*/  MEMBAR.ALL.CTA ;  /* 0x0000000000007992 */ /* 0x0005ec0000008000 */
[----:B--2---:R-:W-:Y:S04]  /*2000*/  FENCE.VIEW.ASYNC.S ;  /* 0x00000000000073c6 */ /* 0x004fe80000000000 */
[----:B------:R-:W2:Y:S02]  /*2010*/  FENCE.VIEW.ASYNC.S ;  /* 0x00000000000073c6 */ /* 0x000ea40000000000 */
[----:B--2---:R1:W2:Y:S02]  /*2020*/  @!UP0 SYNCS.EXCH.64 URZ, [UR12+0x1c10], UR8 ;  /* 0x001c10080cff85b2 */ /* 0x0042a40008000100 */
[----:B--2---:R-:W-:Y:S06]  /*2030*/  BAR.SYNC.DEFER_BLOCKING 0x0 ;  /* 0x0000000000007b1d */ /* 0x004fec0000010000 */
[----:B-1----:R-:W-:Y:S05]  /*2040*/  BRA.U UP3, `(.L_x_16) ;  /* 0x00000001033c7547 */ /* 0x002fea000b800000 */
[----:B------:R-:W-:Y:S01]  /*2050*/  UIADD3 UR8, UPT, UPT, UR12, 0x1c10, URZ ;  /* 0x00001c100c087890 */ /* 0x000fe2000fffe0ff */
[----:B------:R-:W-:Y:S01]  /*2060*/  UMOV UR20, UR34 ;  /* 0x0000002200147c82 */ /* 0x000fe20008000000 */
[----:B------:R-:W-:Y:S01]  /*2070*/  UMOV UR21, 0x40004040 ;  /* 0x4000404000157882 */ /* 0x000fe20000000000 */
[----:B------:R-:W-:Y:S01]  /*2080*/  UMOV UR18, UR4 ;  /* 0x0000000400127c82 */ /* 0x000fe20008000000 */
[----:B------:R-:W-:Y:S01]  /*2090*/  UMOV UR19, 0x80004020 ;  /* 0x8000402000137882 */ /* 0x000fe20000000000 */
[----:B------:R-:W-:Y:S01]  /*20a0*/  UMOV UR22, 0x0 ;  /* 0x0000000000167882 */ /* 0x000fe20000000000 */
[----:B------:R-:W-:Y:S01]  /*20b0*/  UMOV UR23, 0x4048490 ;  /* 0x0404849000177882 */ /* 0x000fe20000000000 */
[----:B------:R-:W-:Y:S01]  /*20c0*/  UMOV UR9, URZ ;  /* 0x000000ff00097c82 */ /* 0x000fe20008000000 */
[----:B------:R-:W-:Y:S01]  /*20d0*/  UMOV UR38, 0x0 ;  /* 0x0000000000267882 */ /* 0x000fe20000000000 */
[----:B------:R-:W-:Y:S01]  /*20e0*/  UMOV UR39, 0x4048490 ;  /* 0x0404849000277882 */ /* 0x000fe20000000000 */
[----:B------:R1:W-:Y:S01]  /*20f0*/  UTCHMMA gdesc[UR20], gdesc[UR18], tmem[UR14], tmem[UR22], idesc[UR23], !UPT ;  /* 0x00ff1612140075ea */ /* 0x0003e2000f80000e */
[----:B------:R-:W-:Y:S01]  /*2100*/  UMOV UR8, UR8 ;  /* 0x0000000800087c82 */ /* 0x000fe20008000000 */
[----:B------:R1:W-:Y:S01]  /*2110*/  UTCHMMA gdesc[UR36], gdesc[UR16], tmem[UR14], tmem[UR38], idesc[UR39], UPT ;  /* 0x00ff2610240075ea */ /* 0x0003e2000b80000e */
[----:B------:R1:W-:Y:S01]  /*2120*/  UTCBAR [UR8], URZ ;  /* 0x000000ff080073e9 */ /* 0x0003e200080000ff */
[----:B------:R-:W-:-:S02]  /*2130*/  NOP ;  /* 0x0000000000007918 */ /* 0x000fc40000000000 */
.L_x_16:
[----:B------:R-:W2:Y:S01]  /*2140*/  SYNCS.PHASECHK.TRANS64.TRYWAIT P2, [UR12+0x1c10], RZ ;  /* 0x001c10ffff0075a7 */ /* 0x000ea2000804110c */
[----:B------:R-:W-:-:S04]  /*2150*/  IADD3 R13, P0, PT, R3, UR7, RZ ;  /* 0x00000007030d7c10 */ /* 0x000fc8000ff1e0ff */
[C---:B------:R-:W-:Y:S01]  /*2160*/  IADD3 R5, P4, PT, R13.reuse, 0x10, RZ ;  /* 0x000000100d057810 */ /* 0x040fe20007f9e0ff */
[----:B------:R-:W-:Y:S01]  /*2170*/  IMAD.X R14, RZ, RZ, UR10, P0 ;  /* 0x0000000aff0e7e24 */ /* 0x000fe200080e06ff */
[C---:B------:R-:W-:Y:S02]  /*2180*/  IADD3 R7, P1, PT, R13.reuse, 0x12, RZ ;  /* 0x000000120d077810 */ /* 0x040fe40007f3e0ff */
[----:B------:R-:W-:Y:S01]  /*2190*/  IADD3 R9, P3, PT, R13, 0x13, RZ ;  /* 0x000000130d097810 */ /* 0x000fe20007f7e0ff */
[--C-:B------:R-:W-:Y:S01]  /*21a0*/  IMAD.X R4, RZ, RZ, R14.reuse, P4 ;  /* 0x000000ffff047224 */ /* 0x100fe200020e060e */
[-C--:B------:R-:W-:Y:S01]  /*21b0*/  ISETP.GT.U32.AND P5, PT, R7, R22.reuse, PT ;  /* 0x000000160700720c */ /* 0x080fe20003fa4070 */
[--C-:B------:R-:W-:Y:S01]  /*21c0*/  IMAD.X R25, RZ, RZ, R14.reuse, P1 ;  /* 0x000000ffff197224 */ /* 0x100fe200008e060e */
[----:B------:R-:W-:Y:S01]  /*21d0*/  IADD3 R7, P4, PT, R13, 0x14, RZ ;  /* 0x000000140d077810 */ /* 0x000fe20007f9e0ff */
[----:B------:R-:W-:Y:S01]  /*21e0*/  IMAD.X R19, RZ, RZ, R14, P3 ;  /* 0x000000ffff137224 */ /* 0x000fe200018e060e */
[----:B------:R-:W-:-:S02]  /*21f0*/  ISETP.GT.U32.AND P0, PT, R9, R22, PT ;  /* 0x000000160900720c */ /* 0x000fc40003f04070 */
[C---:B------:R-:W-:Y:S01]  /*2200*/  IADD3 R9, P1, PT, R13.reuse, 0x15, RZ ;  /* 0x000000150d097810 */ /* 0x040fe20007f3e0ff */
[--C-:B------:R-:W-:Y:S01]  /*2210*/  IMAD.X R18, RZ, RZ, R14.reuse, P4 ;  /* 0x000000ffff127224 */ /* 0x100fe200020e060e */
[C---:B------:R-:W-:Y:S02]  /*2220*/  IADD3 R15, P3, PT, R13.reuse, 0x16, RZ ;  /* 0x000000160d0f7810 */ /* 0x040fe40007f7e0ff */
[----:B------:R-:W-:Y:S01]  /*2230*/  IADD3 R13, P4, PT, R13, 0x17, RZ ;  /* 0x000000170d0d7810 */ /* 0x000fe20007f9e0ff */
[--C-:B------:R-:W-:Y:S01]  /*2240*/  IMAD.X R17, RZ, RZ, R14.reuse, P1 ;  /* 0x000000ffff117224 */ /* 0x100fe200008e060e */
[----:B------:R-:W-:Y:S02]  /*2250*/  IADD3.X R16, PT, PT, RZ, R14, RZ, P3, !PT ;  /* 0x0000000eff107210 */ /* 0x000fe40001ffe4ff */
[-C--:B------:R-:W-:Y:S01]  /*2260*/  ISETP.GT.U32.AND P1, PT, R7, R22.reuse, PT ;  /* 0x000000160700720c */ /* 0x080fe20003f24070 */
[----:B------:R-:W-:Y:S01]  /*2270*/  IMAD.X R14, RZ, RZ, R14, P4 ;  /* 0x000000ffff0e7224 */ /* 0x000fe200020e060e */
[----:B------:R-:W-:-:S02]  /*2280*/  ISETP.GT.U32.AND P3, PT, R5, R22, PT ;  /* 0x000000160500720c */ /* 0x000fc40003f64070 */
[----:B------:R-:W-:Y:S01]  /*2290*/  ISETP.GE.U32.AND P4, PT, R5, R22, PT ;  /* 0x000000160500720c */ /* 0x000fe20003f86070 */
[----:B--2---:R-:W-:-:S12]  /*22a0*/  @!P2 BRA `(.L_x_17) ;  /* 0x0000001800b4a947 */ /* 0x004fd80003800000 */
.L_x_25:
[----:B------:R-:W-:Y:S01]  /*22b0*/  BAR.SYNC.DEFER_BLOCKING 0x0 ;  /* 0x0000000000007b1d */ /* 0x000fe20000010000 */
[----:B------:R-:W-:Y:S01]  /*22c0*/  ISETP.GT.U32.AND P2, PT, R9, R22, PT ;  /* 0x000000160900720c */ /* 0x000fe20003f44070 */
[----:B------:R-:W-:Y:S01]  /*22d0*/  IMAD.WIDE R44, R23, 0x2, R32 ;  /* 0x00000002172c7825 */ /* 0x000fe200078e0220 */
[C---:B------:R-:W-:Y:S02]  /*22e0*/  ISETP.GT.U32.AND.EX P3, PT, R4.reuse, RZ, PT, P3 ;  /* 0x000000ff0400720c */ /* 0x040fe40003f64130 */
[----:B------:R-:W-:Y:S02]  /*22f0*/  ISETP.GE.U32.AND.EX P4, PT, R4, RZ, PT, P4 ;  /* 0x000000ff0400720c */ /* 0x000fe40003f86140 */
[----:B------:R-:W-:Y:S01]  /*2300*/  ISETP.GT.U32.AND.EX P5, PT, R25, RZ, PT, P5 ;  /* 0x000000ff1900720c */ /* 0x000fe20003fa4150 */
[----:B------:R-:W-:Y:S01]  /*2310*/  LDTM.16dp32bit_t0_t15.x8 R4, tmem[UR13+0x100000] ;  /* 0x1000000d000479ee */ /* 0x000fe20008980000 */
[----:B------:R-:W2:Y:S01]  /*2320*/  LDTM.16dp32bit_t16_t31.x8 R4, tmem[UR13+0x100008] ;  /* 0x1000080d000479ee */ /* 0x000ea200089a0000 */
[----:B------:R-:W-:-:S02]  /*2330*/  ISETP.GT.U32.AND.EX P0, PT, R19, RZ, PT, P0 ;  /* 0x000000ff1300720c */ /* 0x000fc40003f04100 */
[----:B------:R-:W-:Y:S02]  /*2340*/  ISETP.GT.U32.AND.EX P1, PT, R18, RZ, PT, P1 ;  /* 0x000000ff1200720c */ /* 0x000fe40003f24110 */
[----:B------:R-:W-:Y:S01]  /*2350*/  ISETP.GT.U32.AND.EX P2, PT, R17, RZ, PT, P2 ;  /* 0x000000ff1100720c */ /* 0x000fe20003f44120 */
[----:B------:R-:W3:Y:S01]  /*2360*/  @!P6 SYNCS.CCTL.IV [UR12+0x1c10] ;  /* 0x001c1000ff00e9b1 */ /* 0x000ee2000800000c */
[----:B------:R-:W-:Y:S01]  /*2370*/  NOP ;  /* 0x0000000000007918 */ /* 0x000fe20000000000 */
[----:B0-2---:R-:W-:Y:S01]  /*2380*/  FMUL R4, R4, UR40 ;  /* 0x0000002804047c20 */ /* 0x005fe20008400000 */
[----:B------:R-:W-:Y:S01]  /*2390*/  FMUL R40, R5, UR40 ;  /* 0x0000002805287c20 */ /* 0x000fe20008400000 */
[----:B------:R-:W-:Y:S01]  /*23a0*/  FMUL R6, R6, UR40 ;  /* 0x0000002806067c20 */ /* 0x000fe20008400000 */
[----:B------:R-:W-:Y:S01]  /*23b0*/  FMUL R8, R8, UR40 ;  /* 0x0000002808087c20 */ /* 0x000fe20008400000 */
[----:B------:R-:W-:Y:S01]  /*23c0*/  FMUL R10, R10, UR40 ;  /* 0x000000280a0a7c20 */ /* 0x000fe20008400000 */
[----:B------:R-:W-:-:S02]  /*23d0*/  FSEL R5, R4, -INF , !P3 ;  /* 0xff80000004057808 */ /* 0x000fc40005800000 */
[----:B------:R-:W-:Y:S02]  /*23e0*/  FSEL R4, R40, -INF , !P4 ;  /* 0xff80000028047808 */ /* 0x000fe40006000000 */
[-C--:B------:R-:W-:Y:S01]  /*23f0*/  ISETP.GT.U32.AND P4, PT, R13, R22.reuse, PT ;  /* 0x000000160d00720c */ /* 0x080fe20003f84070 */
[----:B------:R-:W-:Y:S01]  /*2400*/  FMUL R13, R7, UR40 ;  /* 0x00000028070d7c20 */ /* 0x000fe20008400000 */
[----:B------:R-:W-:Y:S02]  /*2410*/  ISETP.GT.U32.AND P3, PT, R15, R22, PT ;  /* 0x000000160f00720c */ /* 0x000fe40003f64070 */
[----:B------:R-:W-:Y:S02]  /*2420*/  FSEL R7, R6, -INF , !P5 ;  /* 0xff80000006077808 */ /* 0x000fe40006800000 */
[----:B------:R-:W-:Y:S01]  /*2430*/  ISETP.GT.U32.AND.EX P4, PT, R14, RZ, PT, P4 ;  /* 0x000000ff0e00720c */ /* 0x000fe20003f84140 */
[----:B------:R-:W-:Y:S01]  /*2440*/  FMUL R14, R9, UR40 ;  /* 0x00000028090e7c20 */ /* 0x000fe20008400000 */
[----:B------:R-:W-:-:S02]  /*2450*/  ISETP.GT.U32.AND.EX P3, PT, R16, RZ, PT, P3 ;  /* 0x000000ff1000720c */ /* 0x000fc40003f64130 */
[----:B------:R-:W-:Y:S01]  /*2460*/  FSEL R9, R13, -INF , !P0 ;  /* 0xff8000000d097808 */ /* 0x000fe20004000000 */
[----:B------:R-:W-:Y:S01]  /*2470*/  FMUL R13, R11, UR40 ;  /* 0x000000280b0d7c20 */ /* 0x000fe20008400000 */
[----:B------:R-:W-:Y:S02]  /*2480*/  FSEL R6, R8, -INF , !P1 ;  /* 0xff80000008067808 */ /* 0x000fe40004800000 */
[----:B------:R-:W-:Y:S02]  /*2490*/  FMNMX3 R15, R5, R4, R7, !PT ;  /* 0x00000004050f7276 */ /* 0x000fe40007800007 */
[----:B------:R-:W-:Y:S02]  /*24a0*/  FSEL R8, R14, -INF , !P2 ;  /* 0xff8000000e087808 */ /* 0x000fe40005000000 */
[----:B------:R-:W-:Y:S02]  /*24b0*/  FSEL R11, R10, -INF , !P3 ;  /* 0xff8000000a0b7808 */ /* 0x000fe40005800000 */
[----:B------:R-:W-:-:S02]  /*24c0*/  FMNMX3 R15, R15, R9, R6, !PT ;  /* 0x000000090f0f7276 */ /* 0x000fc40007800006 */
[----:B------:R-:W-:Y:S02]  /*24d0*/  FSEL R13, R13, -INF , !P4 ;  /* 0xff8000000d0d7808 */ /* 0x000fe40006000000 */
[----:B------:R-:W-:-:S04]  /*24e0*/  FMNMX3 R10, R15, R8, R11, !PT ;  /* 0x000000080f0a7276 */ /* 0x000fc8000780000b */
[----:B------:R-:W-:-:S05]  /*24f0*/  FMNMX R10, R13, R10, !PT ;  /* 0x0000000a0d0a7209 */ /* 0x000fca0007800000 */
[----:B------:R-:W0:Y:S02]  /*2500*/  SHFL.BFLY PT, R40, R10, 0x10, 0x1f ;  /* 0x0e001f000a287f89 */ /* 0x000e2400000e0000 */
[----:B0-----:R-:W-:-:S05]  /*2510*/  FMNMX3 R40, R10, R40, R41, !PT ;  /* 0x000000280a287276 */ /* 0x001fca0007800029 */
[--C-:B------:R-:W-:Y:S01]  /*2520*/  FADD R5, R5, -R40.reuse ;  /* 0x8000002805057221 */ /* 0x100fe20000000000 */
[--C-:B------:R-:W-:Y:S01]  /*2530*/  FADD R4, R4, -R40.reuse ;  /* 0x8000002804047221 */ /* 0x100fe20000000000 */
[--C-:B------:R-:W-:Y:S01]  /*2540*/  FADD R7, R7, -R40.reuse ;  /* 0x8000002807077221 */ /* 0x100fe20000000000 */
[--C-:B------:R-:W-:Y:S01]  /*2550*/  FADD R6, R6, -R40.reuse ;  /* 0x8000002806067221 */ /* 0x100fe20000000000 */
[----:B------:R-:W-:Y:S01]  /*2560*/  FMUL R18, R5, 1.4426950216293334961 ;  /* 0x3fb8aa3b05127820 */ /* 0x000fe20000400000 */
[----:B------:R-:W-:Y:S01]  /*2570*/  FMUL R4, R4, 1.4426950216293334961 ;  /* 0x3fb8aa3b04047820 */ /* 0x000fe20000400000 */
[----:B------:R-:W-:Y:S01]  /*2580*/  FMUL R5, R7, 1.4426950216293334961 ;  /* 0x3fb8aa3b07057820 */ /* 0x000fe20000400000 */
[--C-:B------:R-:W-:Y:S01]  /*2590*/  FADD R9, R9, -R40.reuse ;  /* 0x8000002809097221 */ /* 0x100fe20000000000 */
[----:B------:R-:W-:Y:S01]  /*25a0*/  FMUL R16, R6, 1.4426950216293334961 ;  /* 0x3fb8aa3b06107820 */ /* 0x000fe20000400000 */
[----:B------:R-:W-:Y:S01]  /*25b0*/  IMAD.U32 R6, R12, -0x80000000, RZ ;  /* 0x800000000c067824 */ /* 0x000fe200078e00ff */
[----:B------:R-:W-:Y:S01]  /*25c0*/  MUFU.EX2 R18, R18 ;  /* 0x0000001200127308 */ /* 0x000fe20000000800 */
[----:B------:R-:W-:Y:S01]  /*25d0*/  FMUL R9, R9, 1.4426950216293334961 ;  /* 0x3fb8aa3b09097820 */ /* 0x000fe20000400000 */
[--C-:B------:R-:W-:Y:S01]  /*25e0*/  FADD R8, R8, -R40.reuse ;  /* 0x8000002808087221 */ /* 0x100fe20000000000 */
[----:B---3--:R-:W0:Y:S01]  /*25f0*/  SYNCS.PHASECHK.TRANS64.TRYWAIT P0, [UR33], R6 ;  /* 0x00000006ff0075a7 */ /* 0x008e220008001121 */
[--C-:B------:R-:W-:Y:S01]  /*2600*/  FADD R11, R11, -R40.reuse ;  /* 0x800000280b0b7221 */ /* 0x100fe20000000000 */
[----:B------:R-:W-:Y:S01]  /*2610*/  FADD R13, R13, -R40 ;  /* 0x800000280d0d7221 */ /* 0x000fe20000000000 */
[----:B------:R-:W-:-:S02]  /*2620*/  FMUL R8, R8, 1.4426950216293334961 ;  /* 0x3fb8aa3b08087820 */ /* 0x000fc40000400000 */
[----:B------:R-:W2:Y:S01]  /*2630*/  MUFU.EX2 R4, R4 ;  /* 0x0000000400047308 */ /* 0x000ea20000000800 */
[----:B------:R-:W-:Y:S01]  /*2640*/  FMUL R11, R11, 1.4426950216293334961 ;  /* 0x3fb8aa3b0b0b7820 */ /* 0x000fe20000400000 */
[----:B------:R-:W-:-:S06]  /*2650*/  FMUL R13, R13, 1.4426950216293334961 ;  /* 0x3fb8aa3b0d0d7820 */ /* 0x000fcc0000400000 */
[----:B------:R-:W3:Y:S08]  /*2660*/  MUFU.EX2 R5, R5 ;  /* 0x0000000500057308 */ /* 0x000ef00000000800 */
[----:B------:R-:W4:Y:S01]  /*2670*/  MUFU.EX2 R17, R9 ;  /* 0x0000000900117308 */ /* 0x000f220000000800 */
[----:B--2---:R-:W-:-:S07]  /*2680*/  FADD R10, R18, R4 ;  /* 0x00000004120a7221 */ /* 0x004fce0000000000 */
[----:B------:R-:W2:Y:S01]  /*2690*/  MUFU.EX2 R16, R16 ;  /* 0x0000001000107308 */ /* 0x000ea20000000800 */
[----:B---3--:R-:W-:-:S07]  /*26a0*/  FADD R10, R5, R10 ;  /* 0x0000000a050a7221 */ /* 0x008fce0000000000 */
[----:B------:R2:W3:Y:S01]  /*26b0*/  MUFU.EX2 R15, R8 ;  /* 0x00000008000f7308 */ /* 0x0004e20000000800 */
[----:B----4-:R-:W-:-:S07]  /*26c0*/  FADD R7, R17, R10 ;  /* 0x0000000a11077221 */ /* 0x010fce0000000000 */
[----:B------:R-:W4:Y:S01]  /*26d0*/  MUFU.EX2 R12, R11 ;  /* 0x0000000b000c7308 */ /* 0x000f220000000800 */
[----:B--2---:R-:W-:-:S07]  /*26e0*/  FADD R8, R16, R7 ;  /* 0x0000000710087221 */ /* 0x004fce0000000000 */
[----:B------:R-:W2:Y:S01]  /*26f0*/  MUFU.EX2 R13, R13 ;  /* 0x0000000d000d7308 */ /* 0x000ea20000000800 */
[----:B---3--:R-:W-:-:S04]  /*2700*/  FADD R7, R15, R8 ;  /* 0x000000080f077221 */ /* 0x008fc80000000000 */
[----:B----4-:R-:W-:-:S04]  /*2710*/  FADD R8, R12, R7 ;  /* 0x000000070c087221 */ /* 0x010fc80000000000 */
[----:B--2---:R-:W-:-:S05]  /*2720*/  FADD R25, R13, R8 ;  /* 0x000000080d197221 */ /* 0x004fca0000000000 */
[----:B------:R2:W3:Y:S01]  /*2730*/  SHFL.BFLY PT, R11, R25, 0x10, 0x1f ;  /* 0x0e001f00190b7f89 */ /* 0x0004e200000e0000 */
[----:B0-----:R-:W-:Y:S05]  /*2740*/  @!P0 BRA `(.L_x_18) ;  /* 0x0000001400988947 */ /* 0x001fea0003800000 */
.L_x_26:
[C---:B------:R-:W-:Y:S01]  /*2750*/  IMAD.WIDE R6, R23.reuse, 0x2, R30 ;  /* 0x0000000217067825 */ /* 0x040fe200078e021e */
[----:B------:R-:W4:Y:S03]  /*2760*/  LDG.E.U16 R10, desc[UR24][R44.64] ;  /* 0x000000182c0a7981 */ /* 0x000f26000c1e1500 */
[C---:B------:R-:W-:Y:S01]  /*2770*/  IMAD.WIDE R8, R23.reuse, 0x2, R28 ;  /* 0x0000000217087825 */ /* 0x040fe200078e021c */
[----:B------:R0:W5:Y:S05]  /*2780*/  LDG.E.U16 R14, desc[UR24][R6.64] ;  /* 0x00000018060e7981 */ /* 0x00016a000c1e1500 */
[----:B--2---:R-:W2:Y:S01]  /*2790*/  LDG.E.U16 R8, desc[UR24][R8.64] ;  /* 0x0000001808087981 */ /* 0x004ea2000c1e1500 */
[----:B0-----:R-:W-:-:S05]  /*27a0*/  IMAD.WIDE R6, R23, 0x2, R26 ;  /* 0x0000000217067825 */ /* 0x001fca00078e021a */
[----:B---3--:R0:W3:Y:S01]  /*27b0*/  LDG.E.U16 R44, desc[UR24][R6.64] ;  /* 0x00000018062c7981 */ /* 0x0080e2000c1e1500 */
[----:B------:R-:W-:Y:S01]  /*27c0*/  F2FP.BF16.F32.PACK_AB R4, R4, R18 ;  /* 0x000000120404723e */ /* 0x000fe200000010ff */
[----:B------:R-:W-:Y:S01]  /*27d0*/  FADD R25, R25, R11 ;  /* 0x0000000b19197221 */ /* 0x000fe20000000000 */
[----:B------:R-:W-:Y:S01]  /*27e0*/  F2FP.BF16.F32.PACK_AB R5, R17, R5 ;  /* 0x000000051105723e */ /* 0x000fe200000010ff */
[----:B------:R-:W-:Y:S01]  /*27f0*/  FADD R11, -R40, R41 ;  /* 0x00000029280b7221 */ /* 0x000fe20000000100 */
[----:B------:R-:W-:Y:S01]  /*2800*/  ULEA UR33, UR30, UR12, 0x3 ;  /* 0x0000000c1e217291 */ /* 0x000fe2000f8e18ff */
[----:B-1----:R-:W-:Y:S02]  /*2810*/  UMOV UR20, UR6 ;  /* 0x0000000600147c82 */ /* 0x002fe40008000000 */
[----:B------:R-:W-:Y:S01]  /*2820*/  FMUL R41, R11, 1.4426950216293334961 ;  /* 0x3fb8aa3b0b297820 */ /* 0x000fe20000400000 */
[----:B------:R-:W-:Y:S01]  /*2830*/  UIADD3 UR33, UPT, UPT, UR33, 0x1c00, URZ ;  /* 0x00001c0021217890 */ /* 0x000fe2000fffe0ff */
[----:B0-----:R-:W-:-:S02]  /*2840*/  F2FP.BF16.F32.PACK_AB R6, R15, R16 ;  /* 0x000000100f06723e */ /* 0x001fc400000010ff */
[----:B------:R-:W-:Y:S02]  /*2850*/  F2FP.BF16.F32.PACK_AB R7, R13, R12 ;  /* 0x0000000c0d07723e */ /* 0x000fe400000010ff */
[----:B------:R-:W0:Y:S02]  /*2860*/  MUFU.EX2 R41, R41 ;  /* 0x0000002900297308 */ /* 0x000e240000000800 */
[----:B------:R-:W-:Y:S01]  /*2870*/  STTM.16dp32bit_t0_t15.x4 tmem[UR13+0x20], R4 ;  /* 0x00002004000079ed */ /* 0x000fe2000890000d */
[----:B------:R-:W-:Y:S01]  /*2880*/  STTM.16dp32bit_t16_t31.x4 tmem[UR13+0x24], R4 ;  /* 0x00002404000079ed */ /* 0x000fe2000892000d */
[----:B----4-:R-:W-:Y:S04]  /*2890*/  STS.U16 [R21+UR12+0x1800], R10 ;  /* 0x0018000a15007988 */ /* 0x010fe8000800040c */
[----:B-----5:R-:W-:Y:S04]  /*28a0*/  STS.U16 [R21+UR12+0x1900], R14 ;  /* 0x0019000e15007988 */ /* 0x020fe8000800040c */
[----:B--2---:R1:W-:Y:S04]  /*28b0*/  STS.U16 [R21+UR12+0x1a00], R8 ;  /* 0x001a000815007988 */ /* 0x0043e8000800040c */
[----:B---3--:R2:W-:Y:S01]  /*28c0*/  STS.U16 [R21+UR12+0x1b00], R44 ;  /* 0x001b002c15007988 */ /* 0x0085e2000800040c */
[----:B------:R-:W3:Y:S02]  /*28d0*/  FENCE.VIEW.ASYNC.T ;  /* 0x00000000000073c6 */ /* 0x000ee40000000200 */
[----:B---3--:R-:W-:Y:S06]  /*28e0*/  BAR.SYNC.DEFER_BLOCKING 0x0 ;  /* 0x0000000000007b1d */ /* 0x008fec0000010000 */
[----:B-1----:R-:W-:Y:S01]  /*28f0*/  LDTM.16dp32bit_t0_t15.x16 R4, tmem[UR13] ;  /* 0x0000000d000479ee */ /* 0x002fe20008a00000 */
[----:B------:R-:W0:Y:S01]  /*2900*/  LDTM.16dp32bit_t16_t31.x16 R4, tmem[UR13+0x10] ;  /* 0x0000100d000479ee */ /* 0x000e220008a20000 */
[----:B------:R-:W-:Y:S01]  /*2910*/  NOP ;  /* 0x0000000000007918 */ /* 0x000fe20000000000 */
[C---:B0-----:R-:W-:Y:S01]  /*2920*/  FMUL R4, R41.reuse, R4 ;  /* 0x0000000429047220 */ /* 0x041fe20000400000 */
        /* <DEDUP_REMOVED lines=16> */
[----:B------:R2:W-:Y:S01]  /*2a30*/  STTM.16dp32bit_t16_t31.x16 tmem[UR13+0x10], R4 ;  /* 0x00001004000079ed */ /* 0x0005e20008a2000d */
[----:B------:R-:W0:Y:S02]  /*2a40*/  FENCE.VIEW.ASYNC.T ;  /* 0x00000000000073c6 */ /* 0x000e240000000200 */
[----:B0-----:R-:W-:Y:S06]  /*2a50*/  BAR.SYNC.DEFER_BLOCKING 0x0 ;  /* 0x0000000000007b1d */ /* 0x001fec0000010000 */
[----:B------:R0:W-:Y:S06]  /*2a60*/  MEMBAR.ALL.CTA ;  /* 0x0000000000007992 */ /* 0x0001ec0000008000 */
[----:B0-----:R-:W0:Y:S02]  /*2a70*/  FENCE.VIEW.ASYNC.S ;  /* 0x00000000000073c6 */ /* 0x001e240000000000 */
[----:B0-----:R-:W-:Y:S06]  /*2a80*/  BAR.SYNC.DEFER_BLOCKING 0x0 ;  /* 0x0000000000007b1d */ /* 0x001fec0000010000 */
[----:B------:R-:W-:Y:S05]  /*2a90*/  BRA.U UP3, `(.L_x_19) ;  /* 0x0000000103287547 */ /* 0x000fea000b800000 */
[----:B------:R-:W-:Y:S01]  /*2aa0*/  UMOV UR8, UR33 ;  /* 0x0000002100087c82 */ /* 0x000fe20008000000 */
[----:B------:R-:W-:Y:S01]  /*2ab0*/  UMOV UR9, URZ ;  /* 0x000000ff00097c82 */ /* 0x000fe20008000000 */
[----:B------:R-:W-:Y:S01]  /*2ac0*/  UMOV UR18, UR27 ;  /* 0x0000001b00127c82 */ /* 0x000fe20008000000 */
[----:B------:R-:W-:Y:S01]  /*2ad0*/  UMOV UR19, 0xc0004010 ;  /* 0xc000401000137882 */ /* 0x000fe20000000000 */
[----:B------:R-:W-:Y:S01]  /*2ae0*/  UMOV UR22, 0x0 ;  /* 0x0000000000167882 */ /* 0x000fe20000000000 */
[----:B------:R-:W-:Y:S01]  /*2af0*/  UMOV UR23, 0x4080490 ;  /* 0x0408049000177882 */ /* 0x000fe20000000000 */
[----:B------:R-:W-:Y:S01]  /*2b00*/  UMOV UR8, UR8 ;  /* 0x0000000800087c82 */ /* 0x000fe20008000000 */
[----:B------:R0:W-:Y:S01]  /*2b10*/  UTCHMMA tmem[UR35], gdesc[UR18], tmem[UR26], tmem[UR22], idesc[UR23], UPT ;  /* 0x00ff1612230079ea */ /* 0x0001e2000b80001a */
[----:B------:R0:W-:Y:S01]  /*2b20*/  UTCBAR [UR8], URZ ;  /* 0x000000ff080073e9 */ /* 0x0001e200080000ff */
[----:B------:R-:W-:Y:S02]  /*2b30*/  NOP ;  /* 0x0000000000007918 */ /* 0x000fe40000000000 */
.L_x_19:
[----:B------:R-:W-:Y:S01]  /*2b40*/  UIADD3 UR7, UP0, UPT, UR7, 0x10, URZ ;  /* 0x0000001007077890 */ /* 0x000fe2000ff1e0ff */
[----:B------:R-:W-:Y:S01]  /*2b50*/  FFMA R24, R41, R24, R25 ;  /* 0x0000001829187223 */ /* 0x000fe20000000019 */
[----:B------:R-:W-:Y:S01]  /*2b60*/  UIADD3 UR30, UPT, UPT, UR30, 0x1, URZ ;  /* 0x000000011e1e7890 */ /* 0x000fe2000fffe0ff */
[----:B------:R-:W-:Y:S01]  /*2b70*/  VIADD R23, R23, UR28 ;  /* 0x0000001c17177c36 */ /* 0x000fe20008000000 */
[----:B------:R-:W-:Y:S01]  /*2b80*/  UIADD3.X UR10, UPT, UPT, URZ, UR10, URZ, UP0, !UPT ;  /* 0x0000000aff0a7290 */ /* 0x000fe200087fe4ff */
[----:B--2---:R-:W-:Y:S01]  /*2b90*/  IMAD.U32 R12, RZ, RZ, UR20 ;  /* 0x00000014ff0c7e24 */ /* 0x004fe2000f8e00ff */
[----:B------:R-:W-:Y:S01]  /*2ba0*/  UISETP.GE.U32.AND UP0, UPT, UR7, UR15, UPT ;  /* 0x0000000f0700728c */ /* 0x000fe2000bf06070 */
[----:B------:R-:W-:Y:S01]  /*2bb0*/  IMAD.MOV.U32 R41, RZ, RZ, R40 ;  /* 0x000000ffff297224 */ /* 0x000fe200078e0028 */
[----:B------:R-:W-:Y:S02]  /*2bc0*/  UISETP.GT.AND UP4, UPT, UR30, 0x1, UPT ;  /* 0x000000011e00788c */ /* 0x000fe4000bf84270 */
[----:B------:R-:W-:-:S02]  /*2bd0*/  UISETP.GE.U32.AND.EX UP0, UPT, UR10, URZ, UPT, UP0 ;  /* 0x000000ff0a00728c */ /* 0x000fc4000bf06100 */
[----:B0-----:R-:W-:Y:S02]  /*2be0*/  USEL UR8, URZ, 0x1, !UP4 ;  /* 0x00000001ff087887 */ /* 0x001fe4000e000000 */
[----:B------:R-:W-:Y:S02]  /*2bf0*/  UIADD3 UR32, UPT, UPT, UR29, UR32, URZ ;  /* 0x000000201d207290 */ /* 0x000fe4000fffe0ff */
[----:B------:R-:W-:Y:S02]  /*2c00*/  USEL UR30, UR30, URZ, !UP4 ;  /* 0x000000ff1e1e7287 */ /* 0x000fe4000e000000 */
[----:B------:R-:W-:Y:S01]  /*2c10*/  ULOP3.LUT UR6, UR6, UR8, URZ, 0x3c, !UPT ;  /* 0x0000000806067292 */ /* 0x000fe2000f8e3cff */
[----:B------:R-:W-:Y:S11]  /*2c20*/  BRA.U !UP0, `(.L_x_20) ;  /* 0xfffffff1089c7547 */ /* 0x000ff6000b83ffff */
[----:B------:R-:W-:Y:S01]  /*2c30*/  UISETP.GE.AND UP0, UPT, UR31, 0x1, UPT ;  /* 0x000000011f00788c */ /* 0x000fe2000bf06270 */
[----:B------:R-:W-:-:S08]  /*2c40*/  IMAD.MOV.U32 R41, RZ, RZ, R40 ;  /* 0x000000ffff297224 */ /* 0x000fd000078e0028 */
[----:B------:R-:W-:Y:S05]  /*2c50*/  BRA.U !UP0, `(.L_x_15) ;  /* 0x0000000108147547 */ /* 0x000fea000b800000 */
[----:B------:R-:W-:-:S06]  /*2c60*/  USHF.L.U32 UR4, UR20, 0x1f, URZ ;  /* 0x0000001f14047899 */ /* 0x000fcc00080006ff */
[----:B------:R-:W-:-:S04]  /*2c70*/  IMAD.U32 R3, RZ, RZ, UR4 ;  /* 0x00000004ff037e24 */ /* 0x000fc8000f8e00ff */
[----:B------:R-:W0:Y:S02]  /*2c80*/  SYNCS.PHASECHK.TRANS64.TRYWAIT P0, [UR33], R3 ;  /* 0x00000003ff0075a7 */ /* 0x000e240008001121 */
[----:B0-----:R-:W-:Y:S05]  /*2c90*/  @!P0 BRA `(.L_x_21) ;  /* 0x0000001000508947 */ /* 0x001fea0003800000 */
.L_x_27:
[----:B------:R-:W-:-:S07]  /*2ca0*/  MOV R41, R40 ;  /* 0x0000002800297202 */ /* 0x000fce0000000f00 */
.L_x_15:
[----:B------:R-:W-:Y:S01]  /*2cb0*/  BAR.SYNC.DEFER_BLOCKING 0x0 ;  /* 0x0000000000007b1d */ /* 0x000fe20000010000 */
[----:B------:R-:W-:Y:S01]  /*2cc0*/  IMAD.MOV.U32 R25, RZ, RZ, R24 ;  /* 0x000000ffff197224 */ /* 0x000fe200078e0018 */
[C---:B------:R-:W-:Y:S02]  /*2cd0*/  LOP3.LUT R21, R0.reuse, 0x10, RZ, 0xc0, !PT ;  /* 0x0000001000157812 */ /* 0x040fe400078ec0ff */
[----:B------:R-:W-:Y:S01]  /*2ce0*/  LOP3.LUT R22, R0, 0xf, RZ, 0xc0, !PT ;  /* 0x0000000f00167812 */ /* 0x000fe200078ec0ff */
[C---:B------:R-:W-:Y:S01]  /*2cf0*/  FMUL R20, R25.reuse, 8388608 ;  /* 0x4b00000019147820 */ /* 0x040fe20000400000 */
[C---:B------:R-:W-:Y:S01]  /*2d00*/  FSETP.GT.AND P0, PT, |R25|.reuse, 8.50705917302346158658e+37, PT ;  /* 0x7e8000001900780b */ /* 0x040fe20003f04200 */
[----:B------:R-:W2:Y:S01]  /*2d10*/  LDCU.64 UR4, c[0x0][0x3e0] ;  /* 0x00007c00ff0477ac */ /* 0x000ea20008000a00 */
[C---:B------:R-:W-:Y:S01]  /*2d20*/  FSETP.GEU.AND P1, PT, R25.reuse, 1.175494350822287508e-38, PT ;  /* 0x008000001900780b */ /* 0x040fe20003f2e000 */
[----:B------:R-:W3:Y:S01]  /*2d30*/  LDC.64 R34, c[0x0][0x398] ;  /* 0x0000e600ff227b82 */ /* 0x000ee20000000a00 */
[----:B------:R-:W-:-:S02]  /*2d40*/  FSETP.GEU.AND P2, PT, |R25|, 1.175494350822287508e-38, PT ;  /* 0x008000001900780b */ /* 0x000fc40003f4e200 */
[----:B------:R-:W-:Y:S02]  /*2d50*/  FSEL R20, R20, R25, !P1 ;  /* 0x0000001914147208 */ /* 0x000fe40004800000 */
[----:B------:R-:W-:Y:S02]  /*2d60*/  LEA R21, R21, UR12, 0x7 ;  /* 0x0000000c15157c11 */ /* 0x000fe4000f8e38ff */
[----:B------:R-:W-:Y:S01]  /*2d70*/  LOP3.LUT R23, R0, 0x60, RZ, 0xc0, !PT ;  /* 0x0000006000177812 */ /* 0x000fe200078ec0ff */
[----:B------:R-:W-:Y:S02]  /*2d80*/  VIADD R3, R20, 0xc0cafb0d ;  /* 0xc0cafb0d14037836 */ /* 0x000fe40000000000 */
[----:B------:R-:W-:Y:S01]  /*2d90*/  @P0 FMUL R25, R25, 0.25 ;  /* 0x3e80000019190820 */ /* 0x000fe20000400000 */
[----:B------:R-:W-:Y:S01]  /*2da0*/  IMAD R22, R22, 0x10, R21 ;  /* 0x0000001016167824 */ /* 0x000fe200078e0215 */
[----:B------:R-:W-:Y:S02]  /*2db0*/  FSEL R21, RZ, -23, P1 ;  /* 0xc1b80000ff157808 */ /* 0x000fe40000800000 */
[----:B------:R-:W-:Y:S01]  /*2dc0*/  LOP3.LUT R3, R3, 0xff800000, RZ, 0xc0, !PT ;  /* 0xff80000003037812 */ /* 0x000fe200078ec0ff */
[----:B------:R-:W4:Y:S02]  /*2dd0*/  @!P6 SYNCS.CCTL.IV [UR12+0x1c00] ;  /* 0x001c0000ff00e9b1 */ /* 0x000f24000800000c */
[----:B----4-:R-:W-:Y:S01]  /*2de0*/  BAR.SYNC.DEFER_BLOCKING 0x0 ;  /* 0x0000000000007b1d */ /* 0x010fe20000010000 */
[----:B------:R-:W-:Y:S01]  /*2df0*/  @!P2 FMUL R25, R25, 16777216 ;  /* 0x4b8000001919a820 */ /* 0x000fe20000400000 */
[----:B------:R-:W-:Y:S01]  /*2e00*/  IMAD R22, R23, 0x8, R22 ;  /* 0x0000000817167824 */ /* 0x000fe200078e0216 */
[----:B------:R-:W-:Y:S01]  /*2e10*/  I2FP.F32.S32 R24, R3 ;  /* 0x0000000300187245 */ /* 0x000fe20000201400 */
[C---:B------:R-:W-:Y:S01]  /*2e20*/  IMAD.IADD R23, R20.reuse, 0x1, -R3 ;  /* 0x0000000114177824 */ /* 0x040fe200078e0a03 */
[----:B--2---:R-:W-:Y:S01]  /*2e30*/  UIMAD UR4, UR11, UR4, URZ ;  /* 0x000000040b0472a4 */ /* 0x004fe2000f8e02ff */
[----:B------:R-:W2:Y:S01]  /*2e40*/  MUFU.RCP R3, R25 ;  /* 0x0000001900037308 */ /* 0x000ea20000001000 */
[----:B------:R-:W-:Y:S01]  /*2e50*/  FSETP.NEU.AND P1, PT, R20, RZ, PT ;  /* 0x000000ff1400720b */ /* 0x000fe20003f2d000 */
[----:B01----:R-:W-:Y:S01]  /*2e60*/  LDTM.16dp32bit_t0_t15.x16 R4, tmem[UR13] ;  /* 0x0000000d000479ee */ /* 0x003fe20008a00000 */
[----:B------:R-:W0:Y:S01]  /*2e70*/  LDTM.16dp32bit_t16_t31.x16 R4, tmem[UR13+0x10] ;  /* 0x0000100d000479ee */ /* 0x000e220008a20000 */
[----:B------:R-:W-:Y:S01]  /*2e80*/  FFMA.FTZ R21, R24, 1.1920928955078125e-07, R21 ;  /* 0x3400000018157823 */ /* 0x000fe20000010015 */
[----:B------:R-:W-:-:S02]  /*2e90*/  IMAD.MOV.U32 R24, RZ, RZ, 0x3dc6b27f ;  /* 0x3dc6b27fff187424 */ /* 0x000fc400078e00ff */
[----:B------:R-:W-:Y:S01]  /*2ea0*/  FADD R23, R23, -1 ;  /* 0xbf80000017177421 */ /* 0x000fe20000000000 */
[----:B------:R-:W-:-:S03]  /*2eb0*/  USHF.L.U32 UR6, UR4, 0x1, URZ ;  /* 0x0000000104067899 */ /* 0x000fc600080006ff */
[----:B------:R-:W-:-:S04]  /*2ec0*/  FFMA.FTZ R24, R23, R24, -0.16845393180847167969 ;  /* 0xbe2c7f3017187423 */ /* 0x000fc80000010018 */
[----:B------:R-:W-:-:S04]  /*2ed0*/  FFMA.FTZ R24, R23, R24, 0.1716887056827545166 ;  /* 0x3e2fcf2a17187423 */ /* 0x000fc80000010018 */
[C---:B------:R-:W-:Y:S01]  /*2ee0*/  FFMA.FTZ R24, R23.reuse, R24, -0.17900948226451873779 ;  /* 0xbe374e4317187423 */ /* 0x040fe20000010018 */
[----:B------:R-:W1:Y:S01]  /*2ef0*/  @!P6 SYNCS.CCTL.IV [UR12+0x1c08] ;  /* 0x001c0800ff00e9b1 */ /* 0x000e62000800000c */
[----:B------:R-:W-:Y:S02]  /*2f00*/  NOP ;  /* 0x0000000000007918 */ /* 0x000fe40000000000 */
[----:B------:R-:W-:-:S04]  /*2f10*/  FFMA.FTZ R24, R23, R24, 0.20512372255325317383 ;  /* 0x3e520bf417187423 */ /* 0x000fc80000010018 */
[----:B------:R-:W-:Y:S01]  /*2f20*/  FFMA.FTZ R24, R23, R24, -0.24046532809734344482 ;  /* 0xbe763c8b17187423 */ /* 0x000fe20000010018 */
[----:B0-----:R-:W-:Y:S01]  /*2f30*/  @P0 FMUL R6, R6, 0.25 ;  /* 0x3e80000006060820 */ /* 0x001fe20000400000 */
[----:B------:R-:W-:Y:S01]  /*2f40*/  @P0 FMUL R7, R7, 0.25 ;  /* 0x3e80000007070820 */ /* 0x000fe20000400000 */
        /* <DEDUP_REMOVED lines=14> */
[----:B------:R-:W-:Y:S01]  /*3030*/  @!P2 FMUL R6, R6, 16777216 ;  /* 0x4b8000000606a820 */ /* 0x000fe20000400000 */
        /* <DEDUP_REMOVED lines=15> */
[C---:B--2---:R-:W-:Y:S01]  /*3130*/  FMUL R25, R3.reuse, R6 ;  /* 0x0000000603197220 */ /* 0x044fe20000400000 */
        /* <DEDUP_REMOVED lines=14> */
[----:B------:R-:W-:Y:S01]  /*3220*/  FMUL R16, R3, R19 ;  /* 0x0000001303107220 */ /* 0x000fe20000400000 */
[----:B------:R-:W-:Y:S01]  /*3230*/  F2FP.BF16.F32.PACK_AB R13, R10, R7 ;  /* 0x000000070a0d723e */ /* 0x000fe200000010ff */
[----:B------:R-:W-:Y:S01]  /*3240*/  FFMA.FTZ R24, R23, R24, 0.28857114911079406738 ;  /* 0x3e93bf9917187423 */ /* 0x000fe20000010018 */
[----:B------:R-:W-:Y:S01]  /*3250*/  F2FP.BF16.F32.PACK_AB R14, R14, R11 ;  /* 0x0000000b0e0e723e */ /* 0x000fe200000010ff */
[----:B------:R-:W0:Y:S01]  /*3260*/  LDC R3, c[0x0][0x3e8] ;  /* 0x0000fa00ff037b82 */ /* 0x000e220000000800 */
[----:B------:R-:W-:Y:S01]  /*3270*/  F2FP.BF16.F32.PACK_AB R12, R25, R4 ;  /* 0x00000004190c723e */ /* 0x000fe200000010ff */
[----:B------:R-:W-:Y:S01]  /*3280*/  FFMA.FTZ R24, R23, R24, -0.36067417263984680176 ;  /* 0xbeb8aa4917187423 */ /* 0x000fe20000010018 */
[----:B------:R-:W-:-:S02]  /*3290*/  F2FP.BF16.F32.PACK_AB R8, R6, R5 ;  /* 0x000000050608723e */ /* 0x000fc400000010ff */
[----:B------:R-:W-:Y:S01]  /*32a0*/  F2FP.BF16.F32.PACK_AB R9, R26, R9 ;  /* 0x000000091a09723e */ /* 0x000fe200000010ff */
[C---:B------:R-:W-:Y:S01]  /*32b0*/  FFMA.FTZ R24, R23.reuse, R24, 0.48089820146560668945 ;  /* 0x3ef6384a17187423 */ /* 0x040fe20000010018 */
[----:B------:R-:W-:Y:S02]  /*32c0*/  F2FP.BF16.F32.PACK_AB R10, R28, R27 ;  /* 0x0000001b1c0a723e */ /* 0x000fe400000010ff */
[----:B------:R-:W-:Y:S01]  /*32d0*/  F2FP.BF16.F32.PACK_AB R15, R18, R15 ;  /* 0x0000000f120f723e */ /* 0x000fe200000010ff */
[C---:B------:R-:W-:Y:S01]  /*32e0*/  FFMA.FTZ R24, R23.reuse, R24, -0.72134751081466674805 ;  /* 0xbf38aa3b17187423 */ /* 0x040fe20000010018 */
[----:B------:R-:W-:Y:S01]  /*32f0*/  F2FP.BF16.F32.PACK_AB R11, R16, R17 ;  /* 0x00000011100b723e */ /* 0x000fe200000010ff */
[----:B------:R-:W-:Y:S01]  /*3300*/  IMAD.SHL.U32 R17, R0, 0x10, RZ ;  /* 0x0000001000117824 */ /* 0x000fe200078e00ff */
[----:B------:R-:W-:Y:S01]  /*3310*/  SHF.R.U32.HI R18, RZ, 0x6, R0 ;  /* 0x00000006ff127819 */ /* 0x000fe20000011600 */
[----:B-1----:R1:W-:Y:S01]  /*3320*/  STS.128 [R22], R12 ;  /* 0x0000000c16007388 */ /* 0x0023e20000000c00 */
[----:B------:R-:W-:Y:S01]  /*3330*/  FMUL R24, R23, R24 ;  /* 0x0000001817187220 */ /* 0x000fe20000400000 */
[----:B------:R-:W-:-:S02]  /*3340*/  ISETP.GE.U32.AND P0, PT, R20, 0x7f800000, PT ;  /* 0x7f8000001400780c */ /* 0x000fc40003f06070 */
[----:B------:R2:W-:Y:S01]  /*3350*/  STS.128 [R22+0x400], R8 ;  /* 0x0004000816007388 */ /* 0x0005e20000000c00 */
[----:B------:R-:W-:Y:S01]  /*3360*/  FMUL R4, R23, R24 ;  /* 0x0000001817047220 */ /* 0x000fe20000400000 */
[C---:B------:R-:W-:Y:S02]  /*3370*/  LOP3.LUT R24, R17.reuse, 0x7f0, RZ, 0xc0, !PT ;  /* 0x000007f011187812 */ /* 0x040fe400078ec0ff */
[----:B------:R-:W-:Y:S01]  /*3380*/  LOP3.LUT R37, R17, 0x30, RZ, 0xc0, !PT ;  /* 0x0000003011257812 */ /* 0x000fe200078ec0ff */
[----:B------:R-:W-:Y:S01]  /*3390*/  FFMA.FTZ R16, R23, 1.4426950216293334961, R4 ;  /* 0x3fb8aa3b17107823 */ /* 0x000fe20000010004 */
[----:B------:R-:W-:Y:S03]  /*33a0*/  BAR.SYNC.DEFER_BLOCKING 0x0 ;  /* 0x0000000000007b1d */ /* 0x000fe60000010000 */
[----:B------:R-:W-:Y:S02]  /*33b0*/  FADD R16, R21, R16 ;  /* 0x0000001015107221 */ /* 0x000fe40000000000 */
[----:B------:R-:W-:-:S02]  /*33c0*/  @P0 MOV R19, 0x7f800000 ;  /* 0x7f80000000130802 */ /* 0x000fc40000000f00 */
[----:B-1----:R-:W-:Y:S02]  /*33d0*/  SGXT.U32 R14, R18, 0x1 ;  /* 0x00000001120e781a */ /* 0x002fe40000000000 */
[----:B------:R-:W-:Y:S01]  /*33e0*/  SHF.R.U32.HI R12, RZ, 0x2, R0 ;  /* 0x00000002ff0c7819 */ /* 0x000fe20000011600 */
[----:B--2---:R-:W-:Y:S01]  /*33f0*/  IMAD R8, R2, UR5, RZ ;  /* 0x0000000502087c24 */ /* 0x004fe2000f8e02ff */
[----:B------:R-:W-:Y:S01]  /*3400*/  UIMAD.WIDE UR4, UR4, 0x2, URZ ;  /* 0x00000002040478a5 */ /* 0x000fe2000f8e02ff */
[----:B0-----:R-:W-:Y:S01]  /*3410*/  IMAD R10, R14, R3, RZ ;  /* 0x000000030e0a7224 */ /* 0x001fe200078e02ff */
[----:B------:R-:W-:Y:S01]  /*3420*/  LOP3.LUT R11, R12, 0x18, RZ, 0xc0, !PT ;  /* 0x000000180c0b7812 */ /* 0x000fe200078ec0ff */
[----:B------:R-:W-:Y:S02]  /*3430*/  IMAD.SHL.U32 R9, R8, 0x2, RZ ;  /* 0x0000000208097824 */ /* 0x000fe400078e00ff */
[----:B------:R-:W-:Y:S01]  /*3440*/  @P0 FFMA.FTZ R16, R20, R19, +INF ;  /* 0x7f80000014100423 */ /* 0x000fe20000010013 */
[----:B------:R-:W-:Y:S01]  /*3450*/  IMAD R12, R3, 0x2, R10 ;  /* 0x00000002030c7824 */ /* 0x000fe200078e020a */
[----:B------:R-:W-:Y:S01]  /*3460*/  LOP3.LUT R36, R11, 0x1f, R0, 0xf8, !PT ;  /* 0x0000001f0b247812 */ /* 0x000fe200078ef800 */
[----:B------:R-:W-:Y:S01]  /*3470*/  IMAD.HI R8, R8, 0x2, RZ ;  /* 0x0000000208087827 */ /* 0x000fe200078e02ff */
[----:B---3--:R-:W-:-:S02]  /*3480*/  IADD3 R34, P0, P2, R9, UR6, R34 ;  /* 0x0000000609227c10 */ /* 0x008fc4000fa1e022 */
[----:B------:R-:W-:Y:S01]  /*3490*/  FSEL R16, R16, -INF , P1 ;  /* 0xff80000010107808 */ /* 0x000fe20000800000 */
[C---:B------:R-:W-:Y:S01]  /*34a0*/  IMAD R14, R3.reuse, 0x2, R12 ;  /* 0x00000002030e7824 */ /* 0x040fe200078e020c */
[----:B------:R-:W-:Y:S01]  /*34b0*/  IADD3.X R35, PT, PT, R8, UR5, R35, P0, P2 ;  /* 0x0000000508237c10 */ /* 0x000fe200087e4423 */
[----:B------:R-:W0:Y:S01]  /*34c0*/  LDS.128 R4, [R24+UR12] ;  /* 0x0000000c18047984 */ /* 0x000e220008000c00 */
[----:B------:R-:W-:Y:S01]  /*34d0*/  IMAD.SHL.U32 R9, R36, 0x8, RZ ;  /* 0x0000000824097824 */ /* 0x000fe200078e00ff */
[-C--:B------:R-:W-:Y:S01]  /*34e0*/  LEA R18, P0, R10, R34.reuse, 0x1 ;  /* 0x000000220a127211 */ /* 0x080fe200078008ff */
[----:B------:R-:W-:Y:S01]  /*34f0*/  IMAD R26, R3, 0x2, R14 ;  /* 0x00000002031a7824 */ /* 0x000fe200078e020e */
[-C--:B------:R-:W-:Y:S01]  /*3500*/  LEA R20, P1, R12, R34.reuse, 0x1 ;  /* 0x000000220c147211 */ /* 0x080fe200078208ff */
[----:B------:R-:W-:Y:S01]  /*3510*/  FFMA R38, R16, 0.69314718246459960938, R41 ;  /* 0x3f31721810267823 */ /* 0x000fe20000000029 */
[----:B------:R-:W-:Y:S01]  /*3520*/  LOP3.LUT R8, R9, 0xc0, RZ, 0xc0, !PT ;  /* 0x000000c009087812 */ /* 0x000fe200078ec0ff */
[C---:B------:R-:W-:Y:S01]  /*3530*/  IMAD R32, R3.reuse, 0x2, R26 ;  /* 0x0000000203207824 */ /* 0x040fe200078e021a */
[-C--:B------:R-:W-:Y:S01]  /*3540*/  LEA.HI.X.SX32 R19, R10, R35.reuse, 0x1, P0 ;  /* 0x000000230a137211 */ /* 0x080fe200000f0eff */
[----:B------:R-:W-:Y:S01]  /*3550*/  IMAD.SHL.U32 R36, R36, 0x10, RZ ;  /* 0x0000001024247824 */ /* 0x000fe200078e00ff */
[----:B------:R-:W-:Y:S01]  /*3560*/  LEA R30, P0, R14, R34, 0x1 ;  /* 0x000000220e1e7211 */ /* 0x000fe200078008ff */
[----:B------:R-:W-:Y:S01]  /*3570*/  IMAD R40, R3, 0x2, R32 ;  /* 0x0000000203287824 */ /* 0x000fe200078e0220 */
[----:B------:R-:W-:Y:S01]  /*3580*/  LEA.HI.X.SX32 R21, R12, R35, 0x1, P1 ;  /* 0x000000230c157211 */ /* 0x000fe200008f0eff */
[----:B------:R-:W1:Y:S01]  /*3590*/  LDCU UR4, c[0x0][0x3ec] ;  /* 0x00007d80ff0477ac */ /* 0x000e620008000800 */
[----:B------:R-:W-:-:S02]  /*35a0*/  IADD3 R37, PT, PT, R8, UR12, R37 ;  /* 0x0000000c08257c10 */ /* 0x000fc4000fffe025 */
[C---:B------:R-:W-:Y:S01]  /*35b0*/  LEA R22, R3.reuse, R40, 0x1 ;  /* 0x0000002803167211 */ /* 0x040fe200078e08ff */
[----:B------:R-:W2:Y:S01]  /*35c0*/  LDS.128 R8, [R24+UR12+0x800] ;  /* 0x0008000c18087984 */ /* 0x000ea20008000c00 */
[-C--:B------:R-:W-:Y:S02]  /*35d0*/  LEA.HI.X.SX32 R31, R14, R35.reuse, 0x1, P0 ;  /* 0x000000230e1f7211 */ /* 0x080fe400000f0eff */
[-C--:B------:R-:W-:Y:S01]  /*35e0*/  LEA R14, P1, R32, R34.reuse, 0x1 ;  /* 0x00000022200e7211 */ /* 0x080fe200078208ff */
[C---:B------:R-:W-:Y:S01]  /*35f0*/  IMAD R42, R3.reuse, 0x2, R22 ;  /* 0x00000002032a7824 */ /* 0x040fe200078e0216 */
[----:B------:R-:W-:Y:S02]  /*3600*/  LEA R16, P2, R40, R34, 0x1 ;  /* 0x0000002228107211 */ /* 0x000fe400078408ff */
[-C--:B------:R-:W-:Y:S01]  /*3610*/  LEA.HI.X.SX32 R15, R32, R35.reuse, 0x1, P1 ;  /* 0x00000023200f7211 */ /* 0x080fe200008f0eff */
[----:B------:R-:W-:Y:S01]  /*3620*/  IMAD R44, R3, 0x2, R42 ;  /* 0x00000002032c7824 */ /* 0x000fe200078e022a */
[----:B------:R-:W-:-:S02]  /*3630*/  LEA.HI.X.SX32 R17, R40, R35, 0x1, P2 ;  /* 0x0000002328117211 */ /* 0x000fc400010f0eff */
[----:B------:R-:W-:Y:S01]  /*3640*/  LEA R12, P0, R26, R34, 0x1 ;  /* 0x000000221a0c7211 */ /* 0x000fe200078008ff */
[C---:B------:R-:W-:Y:S01]  /*3650*/  IMAD R28, R3.reuse, 0x2, R44 ;  /* 0x00000002031c7824 */ /* 0x040fe200078e022c */
[----:B------:R-:W-:Y:S01]  /*3660*/  LOP3.LUT R36, R36, 0xf0, RZ, 0xc0, !PT ;  /* 0x000000f024247812 */ /* 0x000fe200078ec0ff */
[----:B-1----:R-:W-:Y:S01]  /*3670*/  UIMAD UR4, UR11, UR4, URZ ;  /* 0x000000040b0472a4 */ /* 0x002fe2000f8e02ff */
[----:B------:R-:W-:Y:S01]  /*3680*/  LOP3.LUT R0, R0, 0x7f, RZ, 0xc0, !PT ;  /* 0x0000007f00007812 */ /* 0x000fe200078ec0ff */
[----:B------:R-:W-:Y:S02]  /*3690*/  IMAD R25, R3, 0x2, R28 ;  /* 0x0000000203197824 */ /* 0x000fe400078e021c */
[----:B------:R-:W-:Y:S02]  /*36a0*/  USHF.L.U32 UR6, UR4, 0x2, URZ ;  /* 0x0000000204067899 */ /* 0x000fe400080006ff */
[----:B------:R-:W-:Y:S01]  /*36b0*/  UIMAD.WIDE UR4, UR4, 0x4, URZ ;  /* 0x00000004040478a5 */ /* 0x000fe2000f8e02ff */
[----:B0-----:R-:W-:Y:S01]  /*36c0*/  PRMT R13, R4, 0x7632, R13 ;  /* 0x00007632040d7816 */ /* 0x001fe2000000000d */
[----:B------:R0:W-:Y:S01]  /*36d0*/  STG.E.U16 desc[UR24][R18.64], R4 ;  /* 0x0000000412007986 */ /* 0x0001e2000c101518 */
[----:B------:R-:W-:-:S03]  /*36e0*/  PRMT R39, R5, 0x7632, R39 ;  /* 0x0000763205277816 */ /* 0x000fc60000000027 */
[----:B------:R1:W-:Y:S04]  /*36f0*/  STG.E.U16 desc[UR24][R20.64], R13 ;  /* 0x0000000d14007986 */ /* 0x0003e8000c101518 */
[----:B------:R3:W-:Y:S01]  /*3700*/  STG.E.U16 desc[UR24][R30.64], R5 ;  /* 0x000000051e007986 */ /* 0x0007e2000c101518 */
[----:B0-----:R-:W-:-:S04]  /*3710*/  LEA R18, P1, R42, R34, 0x1 ;  /* 0x000000222a127211 */ /* 0x001fc800078208ff */
[-C--:B------:R-:W-:Y:S02]  /*3720*/  LEA.HI.X.SX32 R19, R42, R35.reuse, 0x1, P1 ;  /* 0x000000232a137211 */ /* 0x080fe400008f0eff */
[-C--:B-1----:R-:W-:Y:S01]  /*3730*/  LEA R20, P2, R44, R34.reuse, 0x1 ;  /* 0x000000222c147211 */ /* 0x082fe200078408ff */
[C---:B---3--:R-:W-:Y:S01]  /*3740*/  IMAD R30, R3.reuse, 0x2, R25 ;  /* 0x00000002031e7824 */ /* 0x048fe200078e0219 */
[-C--:B------:R-:W-:Y:S02]  /*3750*/  LEA.HI.X.SX32 R13, R26, R35.reuse, 0x1, P0 ;  /* 0x000000231a0d7211 */ /* 0x080fe400000f0eff */
[-C--:B------:R-:W-:Y:S01]  /*3760*/  LEA R4, P0, R22, R34.reuse, 0x1 ;  /* 0x0000002216047211 */ /* 0x080fe200078008ff */
[C---:B------:R-:W-:Y:S01]  /*3770*/  IMAD R40, R3.reuse, 0x2, R30 ;  /* 0x0000000203287824 */ /* 0x040fe200078e021e */
[-C--:B------:R-:W-:Y:S01]  /*3780*/  LEA.HI.X.SX32 R21, R44, R35.reuse, 0x1, P2 ;  /* 0x000000232c157211 */ /* 0x080fe200010f0eff */
[----:B------:R0:W-:Y:S01]  /*3790*/  STG.E.U16 desc[UR24][R12.64], R39 ;  /* 0x000000270c007986 */ /* 0x0001e2000c101518 */
[----:B------:R-:W-:Y:S01]  /*37a0*/  LEA.HI.X.SX32 R5, R22, R35, 0x1, P0 ;  /* 0x0000002316057211 */ /* 0x000fe200000f0eff */
[----:B------:R-:W-:Y:S01]  /*37b0*/  IMAD R42, R3, 0x2, R40 ;  /* 0x00000002032a7824 */ /* 0x000fe200078e0228 */
[-C--:B------:R-:W-:Y:S01]  /*37c0*/  LEA R22, P0, R28, R34.reuse, 0x1 ;  /* 0x000000221c167211 */ /* 0x080fe200078008ff */
[----:B------:R2:W-:Y:S01]  /*37d0*/  STG.E.U16 desc[UR24][R14.64], R6 ;  /* 0x000000060e007986 */ /* 0x0005e2000c101518 */
[----:B------:R-:W-:-:S02]  /*37e0*/  LEA R24, P1, R25, R34, 0x1 ;  /* 0x0000002219187211 */ /* 0x000fc400078208ff */
[C---:B------:R-:W-:Y:S02]  /*37f0*/  LEA R44, R3.reuse, R42, 0x1 ;  /* 0x0000002a032c7211 */ /* 0x040fe400078e08ff */
[-C--:B------:R-:W-:Y:S02]  /*3800*/  LEA R26, P2, R30, R34.reuse, 0x1 ;  /* 0x000000221e1a7211 */ /* 0x080fe400078408ff */
[-C--:B------:R-:W-:Y:S01]  /*3810*/  LEA.HI.X.SX32 R23, R28, R35.reuse, 0x1, P0 ;  /* 0x000000231c177211 */ /* 0x080fe200000f0eff */
[----:B------:R-:W-:Y:S01]  /*3820*/  IMAD R3, R3, 0x2, R44 ;  /* 0x0000000203037824 */ /* 0x000fe200078e022c */
[-C--:B------:R-:W-:Y:S02]  /*3830*/  LEA.HI.X.SX32 R25, R25, R35.reuse, 0x1, P1 ;  /* 0x0000002319197211 */ /* 0x080fe400008f0eff */
[----:B------:R-:W-:Y:S02]  /*3840*/  LEA.HI.X.SX32 R27, R30, R35, 0x1, P2 ;  /* 0x000000231e1b7211 */ /* 0x000fe400010f0eff */
[----:B------:R-:W-:-:S02]  /*3850*/  LEA R28, P0, R40, R34, 0x1 ;  /* 0x00000022281c7211 */ /* 0x000fc400078008ff */
[-C--:B------:R-:W-:Y:S02]  /*3860*/  LEA R30, P1, R42, R34.reuse, 0x1 ;  /* 0x000000222a1e7211 */ /* 0x080fe400078208ff */
[-C--:B------:R-:W-:Y:S02]  /*3870*/  LEA R32, P2, R44, R34.reuse, 0x1 ;  /* 0x000000222c207211 */ /* 0x080fe400078408ff */
[----:B------:R-:W-:Y:S02]  /*3880*/  LEA R34, P3, R3, R34, 0x1 ;  /* 0x0000002203227211 */ /* 0x000fe400078608ff */
[-C--:B------:R-:W-:Y:S02]  /*3890*/  LEA.HI.X.SX32 R29, R40, R35.reuse, 0x1, P0 ;  /* 0x00000023281d7211 */ /* 0x080fe400000f0eff */
[-C--:B------:R-:W-:Y:S02]  /*38a0*/  LEA.HI.X.SX32 R31, R42, R35.reuse, 0x1, P1 ;  /* 0x000000232a1f7211 */ /* 0x080fe400008f0eff */
[----:B------:R-:W-:-:S02]  /*38b0*/  LEA.HI.X.SX32 R33, R44, R35, 0x1, P2 ;  /* 0x000000232c217211 */ /* 0x000fc400010f0eff */
[----:B------:R-:W-:Y:S02]  /*38c0*/  LEA.HI.X.SX32 R35, R3, R35, 0x1, P3 ;  /* 0x0000002303237211 */ /* 0x000fe400018f0eff */
[----:B------:R-:W-:Y:S02]  /*38d0*/  PRMT R3, R6, 0x7632, R3 ;  /* 0x0000763206037816 */ /* 0x000fe40000000003 */
[----:B0-----:R-:W-:Y:S02]  /*38e0*/  PRMT R13, R7, 0x7632, R13 ;  /* 0x00007632070d7816 */ /* 0x001fe4000000000d */
[----:B--2---:R-:W-:Y:S01]  /*38f0*/  PRMT R15, R9, 0x7632, R15 ;  /* 0x00007632090f7816 */ /* 0x004fe2000000000f */
[----:B------:R0:W-:Y:S01]  /*3900*/  STG.E.U16 desc[UR24][R16.64], R3 ;  /* 0x0000000310007986 */ /* 0x0001e2000c101518 */
[----:B------:R-:W-:Y:S02]  /*3910*/  PRMT R12, R10, 0x7632, R12 ;  /* 0x000076320a0c7816 */ /* 0x000fe4000000000c */
[----:B------:R-:W-:Y:S01]  /*3920*/  ISETP.GE.U32.AND P0, PT, R0, 0x40, PT ;  /* 0x000000400000780c */ /* 0x000fe20003f06070 */
[----:B------:R1:W-:Y:S01]  /*3930*/  STG.E.U16 desc[UR24][R4.64], R7 ;  /* 0x0000000704007986 */ /* 0x0003e2000c101518 */
[----:B------:R-:W-:-:S03]  /*3940*/  IMAD.HI R0, R2, 0x4, RZ ;  /* 0x0000000402007827 */ /* 0x000fc600078e02ff */
[----:B------:R-:W-:Y:S04]  /*3950*/  STG.E.U16 desc[UR24][R18.64], R13 ;  /* 0x0000000d12007986 */ /* 0x000fe8000c101518 */
[----:B------:R-:W-:Y:S01]  /*3960*/  STG.E.U16 desc[UR24][R20.64], R8 ;  /* 0x0000000814007986 */ /* 0x000fe2000c101518 */
[----:B0-----:R-:W-:Y:S01]  /*3970*/  PRMT R17, R11, 0x7632, R17 ;  /* 0x000076320b117816 */ /* 0x001fe20000000011 */
[----:B------:R-:W-:Y:S01]  /*3980*/  IMAD.SHL.U32 R3, R2, 0x4, RZ ;  /* 0x0000000402037824 */ /* 0x000fe200078e00ff */
[----:B-1----:R-:W-:Y:S01]  /*3990*/  PRMT R5, R8, 0x7632, R5 ;  /* 0x0000763208057816 */ /* 0x002fe20000000005 */
[----:B------:R-:W0:Y:S04]  /*39a0*/  LDC.64 R6, c[0x0][0x3a0] ;  /* 0x0000e800ff067b82 */ /* 0x000e280000000a00 */
[----:B------:R-:W-:Y:S04]  /*39b0*/  STG.E.U16 desc[UR24][R22.64], R5 ;  /* 0x0000000516007986 */ /* 0x000fe8000c101518 */
[----:B------:R-:W-:Y:S04]  /*39c0*/  STG.E.U16 desc[UR24][R24.64], R9 ;  /* 0x0000000918007986 */ /* 0x000fe8000c101518 */
[----:B------:R-:W-:Y:S04]  /*39d0*/  STG.E.U16 desc[UR24][R26.64], R15 ;  /* 0x0000000f1a007986 */ /* 0x000fe8000c101518 */
[----:B------:R-:W-:Y:S04]  /*39e0*/  STG.E.U16 desc[UR24][R28.64], R10 ;  /* 0x0000000a1c007986 */ /* 0x000fe8000c101518 */
[----:B------:R-:W-:Y:S04]  /*39f0*/  STG.E.U16 desc[UR24][R30.64], R12 ;  /* 0x0000000c1e007986 */ /* 0x000fe8000c101518 */
[----:B------:R-:W-:Y:S01]  /*3a00*/  STG.E.U16 desc[UR24][R32.64], R11 ;  /* 0x0000000b20007986 */ /* 0x000fe2000c101518 */
[----:B0-----:R-:W-:-:S03]  /*3a10*/  IADD3 R2, P1, P2, R3, UR6, R6 ;  /* 0x0000000603027c10 */ /* 0x001fc6000fa3e006 */
[----:B------:R-:W-:Y:S01]  /*3a20*/  STG.E.U16 desc[UR24][R34.64], R17 ;  /* 0x0000001122007986 */ /* 0x000fe2000c101518 */
[----:B------:R-:W-:Y:S01]  /*3a30*/  IADD3.X R3, PT, PT, R0, UR5, R7, P1, P2 ;  /* 0x0000000500037c10 */ /* 0x000fe20008fe4407 */
[----:B------:R-:W-:Y:S06]  /*3a40*/  BAR.SYNC.DEFER_BLOCKING 0x0 ;  /* 0x0000000000007b1d */ /* 0x000fec0000010000 */
[----:B------:R-:W-:Y:S02]  /*3a50*/  STSM.16.M88 [R37], R38 ;  /* 0x0000002625007844 */ /* 0x000fe40000000000 */
[----:B------:R-:W-:Y:S06]  /*3a60*/  BAR.SYNC.DEFER_BLOCKING 0x0 ;  /* 0x0000000000007b1d */ /* 0x000fec0000010000 */
[----:B------:R-:W0:Y:S04]  /*3a70*/  LDSM.16.M88 R5, [R36+UR12] ;  /* 0x0000000c2405783b */ /* 0x000e280008000000 */
[----:B0-----:R0:W-:Y:S01]  /*3a80*/  @!P0 STG.E desc[UR24][R2.64], R5 ;  /* 0x0000000502008986 */ /* 0x0011e2000c101918 */
[----:B------:R-:W-:Y:S06]  /*3a90*/  BAR.SYNC.DEFER_BLOCKING 0x0 ;  /* 0x0000000000007b1d */ /* 0x000fec0000010000 */
[----:B------:R-:W-:Y:S05]  /*3aa0*/  BRA.U UP1, `(.L_x_22) ;  /* 0x0000000101a07547 */ /* 0x000fea000b800000 */
[----:B------:R-:W1:Y:S01]  /*3ab0*/  S2UR UR5, SR_CgaCtaId ;  /* 0x00000000000579c3 */ /* 0x000e620000008800 */
[----:B------:R-:W-:Y:S01]  /*3ac0*/  NOP ;  /* 0x0000000000007918 */ /* 0x000fe20000000000 */
[----:B------:R-:W-:Y:S01]  /*3ad0*/  UMOV UR4, 0x50 ;  /* 0x0000005000047882 */ /* 0x000fe20000000000 */
[----:B------:R-:W-:Y:S02]  /*3ae0*/  IMAD.U32 R0, RZ, RZ, UR26 ;  /* 0x0000001aff007e24 */ /* 0x000fe4000f8e00ff */
[----:B0-----:R-:W-:Y:S02]  /*3af0*/  IMAD.MOV.U32 R3, RZ, RZ, 0x3 ;  /* 0x00000003ff037424 */ /* 0x001fe400078e00ff */
[----:B------:R-:W-:Y:S01]  /*3b00*/  IMAD.MOV.U32 R7, RZ, RZ, 0x1 ;  /* 0x00000001ff077424 */ /* 0x000fe200078e00ff */
[----:B------:R-:W-:-:S04]  /*3b10*/  LOP3.LUT R0, R0, 0xffff, RZ, 0xc0, !PT ;  /* 0x0000ffff00007812 */ /* 0x000fc800078ec0ff */
[----:B------:R-:W-:-:S04]  /*3b20*/  SHF.R.U32.HI R0, RZ, 0x5, R0 ;  /* 0x00000005ff007819 */ /* 0x000fc80000011600 */
[----:B------:R-:W-:Y:S02]  /*3b30*/  IADD3 R2, PT, PT, R0, 0x10, RZ ;  /* 0x0000001000027810 */ /* 0x000fe40007ffe0ff */
[----:B------:R-:W-:Y:S01]  /*3b40*/  SHF.L.U32 R0, R3, R0, RZ ;  /* 0x0000000003007219 */ /* 0x000fe200000006ff */
[----:B-1----:R-:W-:Y:S01]  /*3b50*/  ULEA UR6, UR5, UR4, 0x18 ;  /* 0x0000000405067291 */ /* 0x002fe2000f8ec0ff */
[----:B------:R-:W-:-:S04]  /*3b60*/  SHF.L.U32 R3, R7, R2, RZ ;  /* 0x0000000207037219 */ /* 0x000fc800000006ff */
[----:B------:R-:W-:-:S04]  /*3b70*/  LOP3.LUT R0, R3, R0, RZ, 0xfc, !PT ;  /* 0x0000000003007212 */ /* 0x000fc800078efcff */
[----:B------:R-:W0:Y:S01]  /*3b80*/  LDS R5, [UR6] ;  /* 0x00000006ff057984 */ /* 0x000e220008000800 */
[C---:B------:R-:W-:Y:S02]  /*3b90*/  LOP3.LUT R2, R0.reuse, 0xffff, RZ, 0xc0, !PT ;  /* 0x0000ffff00027812 */ /* 0x040fe400078ec0ff */
[----:B0-----:R-:W-:-:S04]  /*3ba0*/  LOP3.LUT R3, R0, 0xffff, R5, 0x80, !PT ;  /* 0x0000ffff00037812 */ /* 0x001fc800078e8005 */
[----:B------:R-:W-:-:S13]  /*3bb0*/  ISETP.NE.AND P0, PT, R3, R2, PT ;  /* 0x000000020300720c */ /* 0x000fda0003f05270 */
[----:B------:R-:W-:Y:S05]  /*3bc0*/  @P0 BRA `(.L_x_23) ;  /* 0x0000000000500947 */ /* 0x000fea0003800000 */
[----:B------:R-:W-:Y:S02]  /*3bd0*/  SHF.R.U32.HI R5, RZ, 0x10, R5 ;  /* 0x00000010ff057819 */ /* 0x000fe40000011605 */
[----:B------:R-:W-:-:S04]  /*3be0*/  SHF.R.U32.HI R2, RZ, 0x10, R0 ;  /* 0x00000010ff027819 */ /* 0x000fc80000011600 */
[----:B------:R-:W-:-:S04]  /*3bf0*/  LOP3.LUT R5, R5, R2, RZ, 0xc0, !PT ;  /* 0x0000000205057212 */ /* 0x000fc800078ec0ff */
[----:B------:R-:W-:-:S13]  /*3c00*/  ISETP.NE.AND P0, PT, R5, R2, PT ;  /* 0x000000020500720c */ /* 0x000fda0003f05270 */
[----:B------:R-:W-:Y:S05]  /*3c10*/  @P0 BRA `(.L_x_24) ;  /* 0x0000000000300947 */ /* 0x000fea0003800000 */
[----:B------:R-:W-:Y:S01]  /*3c20*/  R2UR UR4, R0 ;  /* 0x00000000000472ca */ /* 0x000fe200000e0000 */
[----:B------:R-:W-:Y:S01]  /*3c30*/  VOTEU.ANY UR5, UPT, PT ;  /* 0x0000000000057886 */ /* 0x000fe200038e0100 */
[----:B------:R-:W0:Y:S01]  /*3c40*/  S2R R0, SR_LANEID ;  /* 0x0000000000007919 */ /* 0x000e220000000000 */
[----:B------:R-:W-:-:S10]  /*3c50*/  UFLO.U32 UR5, UR5 ;  /* 0x00000005000572bd */ /* 0x000fd400080e0000 */
[----:B------:R-:W-:-:S06]  /*3c60*/  ULOP3.LUT UR4, URZ, UR4, URZ, 0x33, !UPT ;  /* 0x00000004ff047292 */ /* 0x000fcc000f8e33ff */
[----:B------:R-:W-:-:S04]  /*3c70*/  IMAD.U32 R2, RZ, RZ, UR4 ;  /* 0x00000004ff027e24 */ /* 0x000fc8000f8e00ff */
[----:B------:R-:W1:Y:S02]  /*3c80*/  REDUX UR7, R2 ;  /* 0x00000000020773c4 */ /* 0x000e640000000000 */
[----:B------:R2:W-:Y:S01]  /*3c90*/  UTCATOMSWS.AND URZ, UR4 ;  /* 0x0000000400ff79e3 */ /* 0x0005e20008000000 */
[----:B0-----:R-:W-:Y:S01]  /*3ca0*/  ISETP.EQ.U32.AND P0, PT, R0, UR5, PT ;  /* 0x0000000500007c0c */ /* 0x001fe2000bf02070 */
[----:B-1----:R-:W-:-:S12]  /*3cb0*/  IMAD.U32 R0, RZ, RZ, UR7 ;  /* 0x00000007ff007e24 */ /* 0x002fd8000f8e00ff */
[----:B------:R2:W-:Y:S01]  /*3cc0*/  @P0 ATOMS.AND RZ, [UR6], R0 ;  /* 0x00000000ffff098c */ /* 0x0005e2000a800006 */
[----:B------:R-:W-:Y:S05]  /*3cd0*/  BRA `(.L_x_22) ;  /* 0x0000000000147947 */ /* 0x000fea0003800000 */
.L_x_24:
[----:B------:R-:W-:-:S07]  /*3ce0*/  MOV R2, 0x3d00 ;  /* 0x00003d0000027802 */ /* 0x000fce0000000f00 */
[----:B------:R-:W-:Y:S05]  /*3cf0*/  CALL.REL.NOINC `($__internal_0_$__cuda_sm10x_tcgen05_guardrail_trap_col_being_dealloced_not_returned_by_alloc) ;  /* 0x0000000000447944 */ /* 0x000fea0003c00000 */
[----:B------:R-:W-:Y:S05]  /*3d00*/  BRA `(.L_x_22) ;  /* 0x0000000000087947 */ /* 0x000fea0003800000 */
.L_x_23:
[----:B------:R-:W-:-:S07]  /*3d10*/  MOV R2, 0x3d30 ;  /* 0x00003d3000027802 */ /* 0x000fce0000000f00 */
[----:B------:R-:W-:Y:S05]  /*3d20*/  CALL.REL.NOINC `($__internal_2_$__cuda_sm10x_tcgen05_guardrail_trap_unallocated_columns_being_dealloced) ;  /* 0x0000000000507944 */ /* 0x000fea0003c00000 */
.L_x_22:
[----:B------:R-:W-:Y:S01]  /*3d30*/  NOP ;  /* 0x0000000000007918 */ /* 0x000fe20000000000 */
[----:B--2---:R-:W-:Y:S05]  /*3d40*/  EXIT ;  /* 0x000000000000794d */ /* 0x004fea0003800000 */
.L_x_8:
[----:B------:R-:W1:Y:S02]  /*3d50*/  SYNCS.PHASECHK.TRANS64.TRYWAIT P2, [UR12+0x1400], RZ ;  /* 0x001400ffff0075a7 */ /* 0x000e64000804110c */
[----:B-1----:R-:W-:Y:S05]  /*3d60*/  @!P2 BRA `(.L_x_8) ;  /* 0xfffffffc00f8a947 */ /* 0x002fea000383ffff */
[----:B------:R-:W-:Y:S05]  /*3d70*/  BRA `(.L_x_7) ;  /* 0xffffffd4007c7947 */ /* 0x000fea000383ffff */
.L_x_17:
[----:B------:R-:W2:Y:S02]  /*3d80*/  SYNCS.PHASECHK.TRANS64.TRYWAIT P2, [UR12+0x1c10], RZ ;  /* 0x001c10ffff0075a7 */ /* 0x000ea4000804110c */
[----:B--2---:R-:W-:Y:S05]  /*3d90*/  @!P2 BRA `(.L_x_17) ;  /* 0xfffffffc00f8a947 */ /* 0x004fea000383ffff */
[----:B------:R-:W-:Y:S05]  /*3da0*/  BRA `(.L_x_25) ;  /* 0xffffffe400407947 */ /* 0x000fea000383ffff */
.L_x_18:
[----:B------:R-:W0:Y:S02]  /*3db0*/  SYNCS.PHASECHK.TRANS64.TRYWAIT P0, [UR33], R6 ;  /* 0x00000006ff0075a7 */ /* 0x000e240008001121 */
[----:B0-----:R-:W-:Y:S05]  /*3dc0*/  @!P0 BRA `(.L_x_18) ;  /* 0xfffffffc00f88947 */ /* 0x001fea000383ffff */
[----:B------:R-:W-:Y:S05]  /*3dd0*/  BRA `(.L_x_26) ;  /* 0xffffffe8005c7947 */ /* 0x000fea000383ffff */
.L_x_21:
[----:B------:R-:W0:Y:S02]  /*3de0*/  SYNCS.PHASECHK.TRANS64.TRYWAIT P0, [UR33], R3 ;  /* 0x00000003ff0075a7 */ /* 0x000e240008001121 */
[----:B0-----:R-:W-:Y:S05]  /*3df0*/  @!P0 BRA `(.L_x_21) ;  /* 0xfffffffc00f88947 */ /* 0x001fea000383ffff */
[----:B------:R-:W-:Y:S05]  /*3e00*/  BRA `(.L_x_27) ;  /* 0xffffffec00a47947 */ /* 0x000fea000383ffff */
        .weak           $__internal_0_$__cuda_sm10x_tcgen05_guardrail_trap_col_being_dealloced_not_returned_by_alloc
        .type           $__internal_0_$__cuda_sm10x_tcgen05_guardrail_trap_col_being_dealloced_not_returned_by_alloc,@function
        .size           $__internal_0_$__cuda_sm10x_tcgen05_guardrail_trap_col_being_dealloced_not_returned_by_alloc,($__internal_1_$__cuda_sm10x_tcgen05_guardrail_trap_phase_invalid_during_alloc - $__internal_0_$__cuda_sm10x_tcgen05_guardrail_trap_col_being_dealloced_not_returned_by_alloc)
$__internal_0_$__cuda_sm10x_tcgen05_guardrail_trap_col_being_dealloced_not_returned_by_alloc:
[----:B------:R-:W-:Y:S05]  /*3e10*/  BPT.TRAP 0x1 ;  /* 0x000000040000795c */ /* 0x000fea0000300000 */
[----:B------:R-:W-:-:S04]  /*3e20*/  IMAD.MOV.U32 R3, RZ, RZ, 0x0 ;  /* 0x00000000ff037424 */ /* 0x000fc800078e00ff */
[----:B------:R-:W-:Y:S05]  /*3e30*/  RET.REL.NODEC R2 `(attn_fwd) ;  /* 0xffffffc002707950 */ /* 0x000fea0003c3ffff */
        .weak           $__internal_1_$__cuda_sm10x_tcgen05_guardrail_trap_phase_invalid_during_alloc
        .type           $__internal_1_$__cuda_sm10x_tcgen05_guardrail_trap_phase_invalid_during_alloc,@function
        .size           $__internal_1_$__cuda_sm10x_tcgen05_guardrail_trap_phase_invalid_during_alloc,($__internal_2_$__cuda_sm10x_tcgen05_guardrail_trap_unallocated_columns_being_dealloced - $__internal_1_$__cuda_sm10x_tcgen05_guardrail_trap_phase_invalid_during_alloc)
$__internal_1_$__cuda_sm10x_tcgen05_guardrail_trap_phase_invalid_during_alloc:
[----:B------:R-:W-:Y:S05]  /*3e40*/  BPT.TRAP 0x1 ;  /* 0x000000040000795c */ /* 0x000fea0000300000 */
[----:B------:R-:W-:-:S04]  /*3e50*/  IMAD.MOV.U32 R3, RZ, RZ, 0x0 ;  /* 0x00000000ff037424 */ /* 0x000fc800078e00ff */
[----:B------:R-:W-:Y:S05]  /*3e60*/  RET.REL.NODEC R2 `(attn_fwd) ;  /* 0xffffffc002647950 */ /* 0x000fea0003c3ffff */
        .weak           $__internal_2_$__cuda_sm10x_tcgen05_guardrail_trap_unallocated_columns_being_dealloced
        .type           $__internal_2_$__cuda_sm10x_tcgen05_guardrail_trap_unallocated_columns_being_dealloced,@function
        .size           $__internal_2_$__cuda_sm10x_tcgen05_guardrail_trap_unallocated_columns_being_dealloced,(.L_x_31 - $__internal_2_$__cuda_sm10x_tcgen05_guardrail_trap_unallocated_columns_being_dealloced)
$__internal_2_$__cuda_sm10x_tcgen05_guardrail_trap_unallocated_columns_being_dealloced:
[----:B------:R-:W-:Y:S05]  /*3e70*/  BPT.TRAP 0x1 ;  /* 0x000000040000795c */ /* 0x000fea0000300000 */
[----:B------:R-:W-:-:S04]  /*3e80*/  IMAD.MOV.U32 R3, RZ, RZ, 0x0 ;  /* 0x00000000ff037424 */ /* 0x000fc800078e00ff */
[----:B------:R-:W-:Y:S05]  /*3e90*/  RET.REL.NODEC R2 `(attn_fwd) ;  /* 0xffffffc002587950 */ /* 0x000fea0003c3ffff */
.L_x_28:
[----:B------:R-:W-:-:S00]  /*3ea0*/  BRA `(.L_x_28) ;  /* 0xfffffffc00fc7947 */ /* 0x000fc0000383ffff */
[----:B------:R-:W-:-:S00]  /*3eb0*/  NOP ;  /* 0x0000000000007918 */ /* 0x000fc00000000000 */
        /* <DEDUP_REMOVED lines=12> */
.L_x_31:


//--------------------- .nv.global.init           --------------------------
	.section	.nv.global.init,"aw",@progbits
.nv.global.init:
	.type		_$_str,@object
	.size		_$_str,(.L_3 - _$_str)
_$_str:
        /*0000*/ 	.byte	0x5f, 0x5f, 0x43, 0x55, 0x44, 0x41, 0x5f, 0x46, 0x54, 0x5a, 0x00
.L_3:


//--------------------- .nv.shared.attn_fwd       --------------------------
	.section	.nv.shared.attn_fwd,"aw",@nobits
	.sectionflags	@""
	.align	16
	.zero		1024


//--------------------- .nv.shared.reserved.0     --------------------------
	.section	.nv.shared.reserved.0,"aw",@nobits
	.align	8
	.weak		__nv_reservedSMEM_offset_0_alias
	.size		__nv_reservedSMEM_offset_0_alias, 0, 64
	.other		__nv_reservedSMEM_offset_0_alias,@"STO_CUDA_RESERVED_SHARED STV_DEFAULT"
__nv_reservedSMEM_offset_0_alias:
	.zero		0
.nv.shared.reserved.0:
	.zero		64
	.weak		__nv_reservedSMEM_allocation_phase
	.type		__nv_reservedSMEM_allocation_phase,@object
	.size		__nv_reservedSMEM_allocation_phase,(.L_0 - __nv_reservedSMEM_allocation_phase)
__nv_reservedSMEM_allocation_phase:
	.zero		1
.L_0:
	.zero		7
	.weak		__nv_reservedSMEM_devtool_atexit_pc
	.type		__nv_reservedSMEM_devtool_atexit_pc,@object
	.size		__nv_reservedSMEM_devtool_atexit_pc,(__nv_reservedSMEM_allocation_mask - __nv_reservedSMEM_devtool_atexit_pc)
__nv_reservedSMEM_devtool_atexit_pc:
	.zero		8
	.weak		__nv_reservedSMEM_allocation_mask
	.type		__nv_reservedSMEM_allocation_mask,@object
	.size		__nv_reservedSMEM_allocation_mask,(.L_2 - __nv_reservedSMEM_allocation_mask)
__nv_reservedSMEM_allocation_mask:
	.zero		4
.L_2:


//--------------------- .nv.constant0.attn_fwd    --------------------------
	.section	.nv.constant0.attn_fwd,"a",@progbits
	.sectionflags	@""
	.align	4
.nv.constant0.attn_fwd:
	.zero		1032


//--------------------- SYMBOLS --------------------------

	.type		.nv.reservedSmem.offset0,@object
	.size		.nv.reservedSmem.offset0,0x4
	.type		.nv.reservedSmem.cap,@object
	.size		.nv.reservedSmem.cap,0x4
